//
// Generated by NVIDIA NVVM Compiler
//
// Compiler Build ID: CL-36424714
// Cuda compilation tools, release 13.0, V13.0.88
// Based on NVVM 20.0.0
//

.version 9.0
.target sm_100
.address_size 64

	// .globl	coppock_batch_f32

.visible .entry coppock_batch_f32(
	.param .u64 .ptr .align 1 coppock_batch_f32_param_0,
	.param .u64 .ptr .align 1 coppock_batch_f32_param_1,
	.param .u32 coppock_batch_f32_param_2,
	.param .u32 coppock_batch_f32_param_3,
	.param .u64 .ptr .align 1 coppock_batch_f32_param_4,
	.param .u64 .ptr .align 1 coppock_batch_f32_param_5,
	.param .u64 .ptr .align 1 coppock_batch_f32_param_6,
	.param .u32 coppock_batch_f32_param_7,
	.param .u64 .ptr .align 1 coppock_batch_f32_param_8
)
{
	.reg .pred 	%p<91>;
	.reg .b16 	%rs<21>;
	.reg .b32 	%r<168>;
	.reg .b32 	%f<649>;
	.reg .b64 	%rd<125>;

	ld.param.u64 	%rd26, [coppock_batch_f32_param_0];
	ld.param.u64 	%rd27, [coppock_batch_f32_param_1];
	ld.param.u32 	%r82, [coppock_batch_f32_param_2];
	ld.param.u32 	%r83, [coppock_batch_f32_param_3];
	ld.param.u64 	%rd22, [coppock_batch_f32_param_4];
	ld.param.u64 	%rd23, [coppock_batch_f32_param_5];
	ld.param.u64 	%rd24, [coppock_batch_f32_param_6];
	ld.param.u32 	%r84, [coppock_batch_f32_param_7];
	ld.param.u64 	%rd25, [coppock_batch_f32_param_8];
	cvta.to.global.u64 	%rd1, %rd27;
	cvta.to.global.u64 	%rd2, %rd26;
	mov.u32 	%r85, %ctaid.x;
	mov.u32 	%r86, %ntid.x;
	mov.u32 	%r87, %tid.x;
	mad.lo.s32 	%r1, %r85, %r86, %r87;
	setp.ge.s32 	%p2, %r1, %r84;
	@%p2 bra 	$L__BB0_67;
	cvta.to.global.u64 	%rd28, %rd22;
	cvta.to.global.u64 	%rd29, %rd23;
	cvta.to.global.u64 	%rd30, %rd24;
	cvta.to.global.u64 	%rd31, %rd25;
	mul.wide.s32 	%rd32, %r1, 4;
	add.s64 	%rd33, %rd28, %rd32;
	ld.global.nc.u32 	%r2, [%rd33];
	cvt.s64.s32 	%rd3, %r2;
	add.s64 	%rd34, %rd29, %rd32;
	ld.global.nc.u32 	%r88, [%rd34];
	cvt.s64.s32 	%rd5, %r88;
	add.s64 	%rd35, %rd30, %rd32;
	ld.global.nc.u32 	%r89, [%rd35];
	cvt.s64.s32 	%rd6, %r89;
	max.s32 	%r3, %r2, %r88;
	add.s32 	%r4, %r3, %r83;
	add.s32 	%r90, %r89, %r4;
	add.s32 	%r5, %r90, -1;
	mul.wide.s32 	%rd36, %r82, %r1;
	shl.b64 	%rd37, %rd36, 2;
	add.s64 	%rd7, %rd31, %rd37;
	min.s32 	%r6, %r5, %r82;
	setp.lt.s32 	%p3, %r6, 1;
	@%p3 bra 	$L__BB0_14;
	and.b32  	%r7, %r6, 15;
	setp.lt.u32 	%p4, %r6, 16;
	mov.b32 	%r137, 0;
	@%p4 bra 	$L__BB0_5;
	and.b32  	%r137, %r6, 2147483632;
	mov.b32 	%r135, 0;
$L__BB0_4:
	.pragma "nounroll";
	mul.wide.u32 	%rd38, %r135, 4;
	add.s64 	%rd39, %rd7, %rd38;
	mov.b32 	%r93, 2147483647;
	st.global.u32 	[%rd39], %r93;
	st.global.u32 	[%rd39+4], %r93;
	st.global.u32 	[%rd39+8], %r93;
	st.global.u32 	[%rd39+12], %r93;
	st.global.u32 	[%rd39+16], %r93;
	st.global.u32 	[%rd39+20], %r93;
	st.global.u32 	[%rd39+24], %r93;
	st.global.u32 	[%rd39+28], %r93;
	st.global.u32 	[%rd39+32], %r93;
	st.global.u32 	[%rd39+36], %r93;
	st.global.u32 	[%rd39+40], %r93;
	st.global.u32 	[%rd39+44], %r93;
	st.global.u32 	[%rd39+48], %r93;
	st.global.u32 	[%rd39+52], %r93;
	st.global.u32 	[%rd39+56], %r93;
	st.global.u32 	[%rd39+60], %r93;
	add.s32 	%r135, %r135, 16;
	setp.ne.s32 	%p5, %r135, %r137;
	@%p5 bra 	$L__BB0_4;
$L__BB0_5:
	setp.eq.s32 	%p6, %r7, 0;
	@%p6 bra 	$L__BB0_14;
	and.b32  	%r12, %r6, 7;
	setp.lt.u32 	%p7, %r7, 8;
	@%p7 bra 	$L__BB0_8;
	mul.wide.u32 	%rd40, %r137, 4;
	add.s64 	%rd41, %rd7, %rd40;
	mov.b32 	%r94, 2147483647;
	st.global.u32 	[%rd41], %r94;
	st.global.u32 	[%rd41+4], %r94;
	st.global.u32 	[%rd41+8], %r94;
	st.global.u32 	[%rd41+12], %r94;
	st.global.u32 	[%rd41+16], %r94;
	st.global.u32 	[%rd41+20], %r94;
	st.global.u32 	[%rd41+24], %r94;
	st.global.u32 	[%rd41+28], %r94;
	add.s32 	%r137, %r137, 8;
$L__BB0_8:
	setp.eq.s32 	%p8, %r12, 0;
	@%p8 bra 	$L__BB0_14;
	and.b32  	%r15, %r6, 3;
	setp.lt.u32 	%p9, %r12, 4;
	@%p9 bra 	$L__BB0_11;
	mul.wide.u32 	%rd42, %r137, 4;
	add.s64 	%rd43, %rd7, %rd42;
	mov.b32 	%r95, 2147483647;
	st.global.u32 	[%rd43], %r95;
	st.global.u32 	[%rd43+4], %r95;
	st.global.u32 	[%rd43+8], %r95;
	st.global.u32 	[%rd43+12], %r95;
	add.s32 	%r137, %r137, 4;
$L__BB0_11:
	setp.eq.s32 	%p10, %r15, 0;
	@%p10 bra 	$L__BB0_14;
	mov.b32 	%r140, 0;
$L__BB0_13:
	.pragma "nounroll";
	mul.wide.u32 	%rd44, %r137, 4;
	add.s64 	%rd45, %rd7, %rd44;
	mov.b32 	%r97, 2147483647;
	st.global.u32 	[%rd45], %r97;
	add.s32 	%r137, %r137, 1;
	add.s32 	%r140, %r140, 1;
	setp.ne.s32 	%p11, %r140, %r15;
	@%p11 bra 	$L__BB0_13;
$L__BB0_14:
	setp.ge.s32 	%p12, %r5, %r82;
	@%p12 bra 	$L__BB0_67;
	cvt.u32.u64 	%r99, %rd6;
	cvt.rn.f32.s32 	%f1, %r99;
	mul.f32 	%f143, %f1, 0f3F000000;
	add.s32 	%r100, %r99, 1;
	cvt.rn.f32.s32 	%f144, %r100;
	mul.f32 	%f2, %f143, %f144;
	sub.s32 	%r149, %r5, %r99;
	setp.lt.s32 	%p13, %r99, 1;
	mov.b32 	%r143, 0;
	mov.f32 	%f569, 0f00000000;
	mov.f32 	%f568, %f569;
	mov.f32 	%f567, %f569;
	mov.f32 	%f566, %f569;
	@%p13 bra 	$L__BB0_44;
	max.s32 	%r104, %r5, %r4;
	sub.s32 	%r105, %r104, %r4;
	add.s32 	%r23, %r105, 1;
	and.b32  	%r24, %r23, 3;
	setp.lt.u32 	%p14, %r105, 3;
	mov.f32 	%f566, 0f00000000;
	mov.b32 	%r143, 0;
	mov.b32 	%r156, 1;
	mov.f32 	%f567, %f566;
	mov.f32 	%f568, %f566;
	mov.f32 	%f569, %f566;
	@%p14 bra 	$L__BB0_31;
	and.b32  	%r25, %r23, -4;
	mov.f32 	%f566, 0f00000000;
	mov.b32 	%r143, 0;
	mov.b32 	%r142, 1;
$L__BB0_18:
	.pragma "nounroll";
	cvt.s64.s32 	%rd46, %r149;
	mul.wide.s32 	%rd47, %r149, 4;
	add.s64 	%rd8, %rd2, %rd47;
	ld.global.nc.f32 	%f7, [%rd8+4];
	sub.s64 	%rd48, %rd46, %rd3;
	shl.b64 	%rd49, %rd48, 2;
	add.s64 	%rd9, %rd2, %rd49;
	ld.global.nc.f32 	%f148, [%rd9+4];
	sub.s64 	%rd50, %rd46, %rd5;
	shl.b64 	%rd51, %rd50, 2;
	add.s64 	%rd10, %rd2, %rd51;
	ld.global.nc.f32 	%f149, [%rd10+4];
	abs.f32 	%f150, %f7;
	abs.f32 	%f151, %f148;
	setp.num.f32 	%p15, %f150, %f151;
	abs.f32 	%f152, %f149;
	setp.num.f32 	%p16, %f152, %f152;
	and.pred  	%p17, %p15, %p16;
	add.s64 	%rd11, %rd1, %rd49;
	add.s64 	%rd12, %rd1, %rd51;
	@%p17 bra 	$L__BB0_20;
	add.s32 	%r143, %r143, 1;
	bra.uni 	$L__BB0_21;
$L__BB0_20:
	ld.global.nc.f32 	%f153, [%rd11+4];
	ld.global.nc.f32 	%f154, [%rd12+4];
	add.f32 	%f155, %f153, %f154;
	fma.rn.f32 	%f156, %f7, %f155, 0fC0000000;
	mul.f32 	%f157, %f156, 0f42C80000;
	add.f32 	%f8, %f569, %f157;
	abs.f32 	%f158, %f569;
	abs.f32 	%f159, %f157;
	setp.ltu.f32 	%p18, %f158, %f159;
	sub.f32 	%f160, %f157, %f8;
	add.f32 	%f161, %f569, %f160;
	sub.f32 	%f162, %f569, %f8;
	add.f32 	%f163, %f157, %f162;
	selp.f32 	%f164, %f161, %f163, %p18;
	add.f32 	%f568, %f568, %f164;
	cvt.rn.f32.u32 	%f165, %r142;
	mul.f32 	%f166, %f157, %f165;
	add.f32 	%f10, %f567, %f166;
	abs.f32 	%f167, %f567;
	abs.f32 	%f168, %f166;
	setp.ltu.f32 	%p19, %f167, %f168;
	sub.f32 	%f169, %f166, %f10;
	add.f32 	%f170, %f567, %f169;
	sub.f32 	%f171, %f567, %f10;
	add.f32 	%f172, %f166, %f171;
	selp.f32 	%f173, %f170, %f172, %p19;
	add.f32 	%f566, %f566, %f173;
	mov.f32 	%f569, %f8;
	mov.f32 	%f567, %f10;
$L__BB0_21:
	ld.global.nc.f32 	%f16, [%rd8+8];
	ld.global.nc.f32 	%f174, [%rd9+8];
	ld.global.nc.f32 	%f175, [%rd10+8];
	abs.f32 	%f176, %f16;
	abs.f32 	%f177, %f174;
	setp.num.f32 	%p20, %f176, %f177;
	abs.f32 	%f178, %f175;
	setp.num.f32 	%p21, %f178, %f178;
	and.pred  	%p22, %p20, %p21;
	@%p22 bra 	$L__BB0_23;
	add.s32 	%r143, %r143, 1;
	bra.uni 	$L__BB0_24;
$L__BB0_23:
	add.s32 	%r108, %r142, 1;
	ld.global.nc.f32 	%f179, [%rd11+8];
	ld.global.nc.f32 	%f180, [%rd12+8];
	add.f32 	%f181, %f179, %f180;
	fma.rn.f32 	%f182, %f16, %f181, 0fC0000000;
	mul.f32 	%f183, %f182, 0f42C80000;
	add.f32 	%f17, %f569, %f183;
	abs.f32 	%f184, %f569;
	abs.f32 	%f185, %f183;
	setp.ltu.f32 	%p23, %f184, %f185;
	sub.f32 	%f186, %f183, %f17;
	add.f32 	%f187, %f569, %f186;
	sub.f32 	%f188, %f569, %f17;
	add.f32 	%f189, %f183, %f188;
	selp.f32 	%f190, %f187, %f189, %p23;
	add.f32 	%f568, %f568, %f190;
	cvt.rn.f32.u32 	%f191, %r108;
	mul.f32 	%f192, %f183, %f191;
	add.f32 	%f19, %f567, %f192;
	abs.f32 	%f193, %f567;
	abs.f32 	%f194, %f192;
	setp.ltu.f32 	%p24, %f193, %f194;
	sub.f32 	%f195, %f192, %f19;
	add.f32 	%f196, %f567, %f195;
	sub.f32 	%f197, %f567, %f19;
	add.f32 	%f198, %f192, %f197;
	selp.f32 	%f199, %f196, %f198, %p24;
	add.f32 	%f566, %f566, %f199;
	mov.f32 	%f569, %f17;
	mov.f32 	%f567, %f19;
$L__BB0_24:
	ld.global.nc.f32 	%f25, [%rd8+12];
	ld.global.nc.f32 	%f200, [%rd9+12];
	ld.global.nc.f32 	%f201, [%rd10+12];
	abs.f32 	%f202, %f25;
	abs.f32 	%f203, %f200;
	setp.num.f32 	%p25, %f202, %f203;
	abs.f32 	%f204, %f201;
	setp.num.f32 	%p26, %f204, %f204;
	and.pred  	%p27, %p25, %p26;
	@%p27 bra 	$L__BB0_26;
	add.s32 	%r143, %r143, 1;
	bra.uni 	$L__BB0_27;
$L__BB0_26:
	add.s32 	%r109, %r142, 2;
	ld.global.nc.f32 	%f205, [%rd11+12];
	ld.global.nc.f32 	%f206, [%rd12+12];
	add.f32 	%f207, %f205, %f206;
	fma.rn.f32 	%f208, %f25, %f207, 0fC0000000;
	mul.f32 	%f209, %f208, 0f42C80000;
	add.f32 	%f26, %f569, %f209;
	abs.f32 	%f210, %f569;
	abs.f32 	%f211, %f209;
	setp.ltu.f32 	%p28, %f210, %f211;
	sub.f32 	%f212, %f209, %f26;
	add.f32 	%f213, %f569, %f212;
	sub.f32 	%f214, %f569, %f26;
	add.f32 	%f215, %f209, %f214;
	selp.f32 	%f216, %f213, %f215, %p28;
	add.f32 	%f568, %f568, %f216;
	cvt.rn.f32.u32 	%f217, %r109;
	mul.f32 	%f218, %f209, %f217;
	add.f32 	%f28, %f567, %f218;
	abs.f32 	%f219, %f567;
	abs.f32 	%f220, %f218;
	setp.ltu.f32 	%p29, %f219, %f220;
	sub.f32 	%f221, %f218, %f28;
	add.f32 	%f222, %f567, %f221;
	sub.f32 	%f223, %f567, %f28;
	add.f32 	%f224, %f218, %f223;
	selp.f32 	%f225, %f222, %f224, %p29;
	add.f32 	%f566, %f566, %f225;
	mov.f32 	%f569, %f26;
	mov.f32 	%f567, %f28;
$L__BB0_27:
	add.s32 	%r149, %r149, 4;
	ld.global.nc.f32 	%f34, [%rd8+16];
	ld.global.nc.f32 	%f226, [%rd9+16];
	ld.global.nc.f32 	%f227, [%rd10+16];
	abs.f32 	%f228, %f34;
	abs.f32 	%f229, %f226;
	setp.num.f32 	%p30, %f228, %f229;
	abs.f32 	%f230, %f227;
	setp.num.f32 	%p31, %f230, %f230;
	and.pred  	%p32, %p30, %p31;
	@%p32 bra 	$L__BB0_29;
	add.s32 	%r143, %r143, 1;
	bra.uni 	$L__BB0_30;
$L__BB0_29:
	add.s32 	%r110, %r142, 3;
	ld.global.nc.f32 	%f231, [%rd11+16];
	ld.global.nc.f32 	%f232, [%rd12+16];
	add.f32 	%f233, %f231, %f232;
	fma.rn.f32 	%f234, %f34, %f233, 0fC0000000;
	mul.f32 	%f235, %f234, 0f42C80000;
	add.f32 	%f35, %f569, %f235;
	abs.f32 	%f236, %f569;
	abs.f32 	%f237, %f235;
	setp.ltu.f32 	%p33, %f236, %f237;
	sub.f32 	%f238, %f235, %f35;
	add.f32 	%f239, %f569, %f238;
	sub.f32 	%f240, %f569, %f35;
	add.f32 	%f241, %f235, %f240;
	selp.f32 	%f242, %f239, %f241, %p33;
	add.f32 	%f568, %f568, %f242;
	cvt.rn.f32.u32 	%f243, %r110;
	mul.f32 	%f244, %f235, %f243;
	add.f32 	%f37, %f567, %f244;
	abs.f32 	%f245, %f567;
	abs.f32 	%f246, %f244;
	setp.ltu.f32 	%p34, %f245, %f246;
	sub.f32 	%f247, %f244, %f37;
	add.f32 	%f248, %f567, %f247;
	sub.f32 	%f249, %f567, %f37;
	add.f32 	%f250, %f244, %f249;
	selp.f32 	%f251, %f248, %f250, %p34;
	add.f32 	%f566, %f566, %f251;
	mov.f32 	%f569, %f35;
	mov.f32 	%f567, %f37;
$L__BB0_30:
	add.s32 	%r156, %r142, 4;
	add.s32 	%r111, %r142, 3;
	setp.ne.s32 	%p35, %r111, %r25;
	mov.u32 	%r142, %r156;
	@%p35 bra 	$L__BB0_18;
$L__BB0_31:
	setp.eq.s32 	%p36, %r24, 0;
	@%p36 bra 	$L__BB0_44;
	setp.eq.s32 	%p37, %r24, 1;
	@%p37 bra 	$L__BB0_40;
	cvt.s64.s32 	%rd52, %r149;
	mul.wide.s32 	%rd53, %r149, 4;
	add.s64 	%rd13, %rd2, %rd53;
	ld.global.nc.f32 	%f51, [%rd13+4];
	cvt.s64.s32 	%rd54, %r2;
	sub.s64 	%rd55, %rd52, %rd54;
	shl.b64 	%rd56, %rd55, 2;
	add.s64 	%rd14, %rd2, %rd56;
	ld.global.nc.f32 	%f253, [%rd14+4];
	sub.s64 	%rd57, %rd52, %rd5;
	shl.b64 	%rd58, %rd57, 2;
	add.s64 	%rd15, %rd2, %rd58;
	ld.global.nc.f32 	%f254, [%rd15+4];
	abs.f32 	%f255, %f51;
	abs.f32 	%f256, %f253;
	setp.num.f32 	%p38, %f255, %f256;
	abs.f32 	%f257, %f254;
	setp.num.f32 	%p39, %f257, %f257;
	and.pred  	%p40, %p38, %p39;
	add.s64 	%rd16, %rd1, %rd56;
	add.s64 	%rd17, %rd1, %rd58;
	@%p40 bra 	$L__BB0_35;
	add.s32 	%r143, %r143, 1;
	bra.uni 	$L__BB0_36;
$L__BB0_35:
	ld.global.nc.f32 	%f258, [%rd16+4];
	ld.global.nc.f32 	%f259, [%rd17+4];
	add.f32 	%f260, %f258, %f259;
	fma.rn.f32 	%f261, %f51, %f260, 0fC0000000;
	mul.f32 	%f262, %f261, 0f42C80000;
	add.f32 	%f52, %f569, %f262;
	abs.f32 	%f263, %f569;
	abs.f32 	%f264, %f262;
	setp.ltu.f32 	%p41, %f263, %f264;
	sub.f32 	%f265, %f262, %f52;
	add.f32 	%f266, %f569, %f265;
	sub.f32 	%f267, %f569, %f52;
	add.f32 	%f268, %f262, %f267;
	selp.f32 	%f269, %f266, %f268, %p41;
	add.f32 	%f568, %f568, %f269;
	cvt.rn.f32.u32 	%f270, %r156;
	mul.f32 	%f271, %f262, %f270;
	add.f32 	%f54, %f567, %f271;
	abs.f32 	%f272, %f567;
	abs.f32 	%f273, %f271;
	setp.ltu.f32 	%p42, %f272, %f273;
	sub.f32 	%f274, %f271, %f54;
	add.f32 	%f275, %f567, %f274;
	sub.f32 	%f276, %f567, %f54;
	add.f32 	%f277, %f271, %f276;
	selp.f32 	%f278, %f275, %f277, %p42;
	add.f32 	%f566, %f566, %f278;
	mov.f32 	%f569, %f52;
	mov.f32 	%f567, %f54;
$L__BB0_36:
	ld.global.nc.f32 	%f60, [%rd13+8];
	ld.global.nc.f32 	%f279, [%rd14+8];
	ld.global.nc.f32 	%f280, [%rd15+8];
	abs.f32 	%f281, %f60;
	abs.f32 	%f282, %f279;
	setp.num.f32 	%p43, %f281, %f282;
	abs.f32 	%f283, %f280;
	setp.num.f32 	%p44, %f283, %f283;
	and.pred  	%p45, %p43, %p44;
	@%p45 bra 	$L__BB0_38;
	add.s32 	%r143, %r143, 1;
	bra.uni 	$L__BB0_39;
$L__BB0_38:
	add.s32 	%r113, %r156, 1;
	ld.global.nc.f32 	%f284, [%rd16+8];
	ld.global.nc.f32 	%f285, [%rd17+8];
	add.f32 	%f286, %f284, %f285;
	fma.rn.f32 	%f287, %f60, %f286, 0fC0000000;
	mul.f32 	%f288, %f287, 0f42C80000;
	add.f32 	%f61, %f569, %f288;
	abs.f32 	%f289, %f569;
	abs.f32 	%f290, %f288;
	setp.ltu.f32 	%p46, %f289, %f290;
	sub.f32 	%f291, %f288, %f61;
	add.f32 	%f292, %f569, %f291;
	sub.f32 	%f293, %f569, %f61;
	add.f32 	%f294, %f288, %f293;
	selp.f32 	%f295, %f292, %f294, %p46;
	add.f32 	%f568, %f568, %f295;
	cvt.rn.f32.u32 	%f296, %r113;
	mul.f32 	%f297, %f288, %f296;
	add.f32 	%f63, %f567, %f297;
	abs.f32 	%f298, %f567;
	abs.f32 	%f299, %f297;
	setp.ltu.f32 	%p47, %f298, %f299;
	sub.f32 	%f300, %f297, %f63;
	add.f32 	%f301, %f567, %f300;
	sub.f32 	%f302, %f567, %f63;
	add.f32 	%f303, %f297, %f302;
	selp.f32 	%f304, %f301, %f303, %p47;
	add.f32 	%f566, %f566, %f304;
	mov.f32 	%f569, %f61;
	mov.f32 	%f567, %f63;
$L__BB0_39:
	add.s32 	%r156, %r156, 2;
	add.s32 	%r149, %r149, 2;
$L__BB0_40:
	and.b32  	%r114, %r23, 1;
	setp.eq.b32 	%p48, %r114, 1;
	not.pred 	%p49, %p48;
	@%p49 bra 	$L__BB0_44;
	cvt.s64.s32 	%rd59, %r2;
	cvt.s64.s32 	%rd60, %r149;
	mul.wide.s32 	%rd61, %r149, 4;
	add.s64 	%rd62, %rd2, %rd61;
	ld.global.nc.f32 	%f77, [%rd62+4];
	sub.s64 	%rd18, %rd60, %rd59;
	shl.b64 	%rd63, %rd18, 2;
	add.s64 	%rd64, %rd2, %rd63;
	ld.global.nc.f32 	%f305, [%rd64+4];
	sub.s64 	%rd19, %rd60, %rd5;
	shl.b64 	%rd65, %rd19, 2;
	add.s64 	%rd66, %rd2, %rd65;
	ld.global.nc.f32 	%f306, [%rd66+4];
	abs.f32 	%f307, %f77;
	abs.f32 	%f308, %f305;
	setp.num.f32 	%p50, %f307, %f308;
	abs.f32 	%f309, %f306;
	setp.num.f32 	%p51, %f309, %f309;
	and.pred  	%p52, %p50, %p51;
	@%p52 bra 	$L__BB0_43;
	add.s32 	%r143, %r143, 1;
	bra.uni 	$L__BB0_44;
$L__BB0_43:
	add.s64 	%rd68, %rd1, %rd63;
	ld.global.nc.f32 	%f310, [%rd68+4];
	add.s64 	%rd70, %rd1, %rd65;
	ld.global.nc.f32 	%f311, [%rd70+4];
	add.f32 	%f312, %f310, %f311;
	fma.rn.f32 	%f313, %f77, %f312, 0fC0000000;
	mul.f32 	%f314, %f313, 0f42C80000;
	add.f32 	%f78, %f569, %f314;
	abs.f32 	%f315, %f569;
	abs.f32 	%f316, %f314;
	setp.ltu.f32 	%p53, %f315, %f316;
	sub.f32 	%f317, %f314, %f78;
	add.f32 	%f318, %f569, %f317;
	sub.f32 	%f319, %f569, %f78;
	add.f32 	%f320, %f314, %f319;
	selp.f32 	%f321, %f318, %f320, %p53;
	add.f32 	%f568, %f568, %f321;
	cvt.rn.f32.u32 	%f322, %r156;
	mul.f32 	%f323, %f314, %f322;
	add.f32 	%f80, %f567, %f323;
	abs.f32 	%f324, %f567;
	abs.f32 	%f325, %f323;
	setp.ltu.f32 	%p54, %f324, %f325;
	sub.f32 	%f326, %f323, %f80;
	add.f32 	%f327, %f567, %f326;
	sub.f32 	%f328, %f567, %f80;
	add.f32 	%f329, %f323, %f328;
	selp.f32 	%f330, %f327, %f329, %p54;
	add.f32 	%f566, %f566, %f330;
	mov.f32 	%f569, %f78;
	mov.f32 	%f567, %f80;
$L__BB0_44:
	setp.gt.s32 	%p55, %r143, 0;
	mov.f32 	%f614, 0f7FFFFFFF;
	@%p55 bra 	$L__BB0_46;
	add.f32 	%f332, %f567, %f566;
	div.rn.f32 	%f614, %f332, %f2;
$L__BB0_46:
	cvt.u32.u64 	%r115, %rd6;
	cvt.s64.s32 	%rd71, %r4;
	add.s64 	%rd72, %rd6, %rd71;
	shl.b64 	%rd73, %rd72, 2;
	add.s64 	%rd74, %rd7, %rd73;
	st.global.f32 	[%rd74+-4], %f614;
	add.s32 	%r160, %r115, %r4;
	setp.ge.s32 	%p56, %r160, %r82;
	@%p56 bra 	$L__BB0_67;
	setp.eq.s32 	%p57, %r143, 0;
	selp.u16 	%rs19, 1, 0, %p57;
	cvt.u16.u32 	%rs9, %r83;
	cvt.u16.u32 	%rs10, %r3;
	add.s16 	%rs2, %rs9, %rs10;
	mov.b32 	%r159, 0;
	mov.b16 	%rs18, 0;
$L__BB0_48:
	cvt.u32.u64 	%r117, %rd5;
	add.s32 	%r60, %r4, %r159;
	add.s32 	%r118, %r60, 1;
	max.s32 	%r59, %r160, %r118;
	sub.s32 	%r61, %r59, %r60;
	sub.s32 	%r62, %r160, %r2;
	sub.s32 	%r63, %r160, %r117;
	mul.wide.s32 	%rd75, %r160, 4;
	add.s64 	%rd76, %rd2, %rd75;
	ld.global.nc.f32 	%f92, [%rd76];
	mul.wide.s32 	%rd77, %r62, 4;
	add.s64 	%rd78, %rd2, %rd77;
	ld.global.nc.f32 	%f334, [%rd78];
	mul.wide.s32 	%rd79, %r63, 4;
	add.s64 	%rd80, %rd2, %rd79;
	ld.global.nc.f32 	%f335, [%rd80];
	abs.f32 	%f336, %f92;
	abs.f32 	%f337, %f334;
	setp.nan.f32 	%p58, %f336, %f337;
	abs.f32 	%f338, %f335;
	setp.nan.f32 	%p59, %f338, %f338;
	or.pred  	%p60, %p58, %p59;
	selp.u32 	%r64, 1, 0, %p60;
	mov.f32 	%f619, 0f00000000;
	@%p60 bra 	$L__BB0_50;
	add.s64 	%rd82, %rd1, %rd77;
	ld.global.nc.f32 	%f339, [%rd82];
	add.s64 	%rd84, %rd1, %rd79;
	ld.global.nc.f32 	%f340, [%rd84];
	add.f32 	%f341, %f339, %f340;
	fma.rn.f32 	%f342, %f92, %f341, 0fC0000000;
	mul.f32 	%f619, %f342, 0f42C80000;
$L__BB0_50:
	cvt.u32.u64 	%r119, %rd6;
	cvt.u32.u64 	%r120, %rd5;
	cvt.u32.u64 	%r121, %rd3;
	sub.s32 	%r166, %r160, %r119;
	sub.s32 	%r66, %r166, %r121;
	sub.s32 	%r67, %r166, %r120;
	mul.wide.s32 	%rd85, %r166, 4;
	add.s64 	%rd86, %rd2, %rd85;
	ld.global.nc.f32 	%f95, [%rd86];
	mul.wide.s32 	%rd87, %r66, 4;
	add.s64 	%rd88, %rd2, %rd87;
	ld.global.nc.f32 	%f344, [%rd88];
	mul.wide.s32 	%rd89, %r67, 4;
	add.s64 	%rd90, %rd2, %rd89;
	ld.global.nc.f32 	%f345, [%rd90];
	abs.f32 	%f346, %f95;
	abs.f32 	%f347, %f344;
	setp.nan.f32 	%p61, %f346, %f347;
	abs.f32 	%f348, %f345;
	setp.nan.f32 	%p62, %f348, %f348;
	or.pred  	%p1, %p61, %p62;
	mov.f32 	%f620, 0f00000000;
	@%p1 bra 	$L__BB0_52;
	add.s64 	%rd92, %rd1, %rd87;
	ld.global.nc.f32 	%f349, [%rd92];
	mul.wide.s32 	%rd93, %r67, 4;
	add.s64 	%rd94, %rd1, %rd93;
	ld.global.nc.f32 	%f350, [%rd94];
	add.f32 	%f351, %f349, %f350;
	fma.rn.f32 	%f352, %f95, %f351, 0fC0000000;
	mul.f32 	%f620, %f352, 0f42C80000;
$L__BB0_52:
	selp.s32 	%r122, -1, 0, %p1;
	add.s32 	%r123, %r143, %r64;
	add.s32 	%r143, %r123, %r122;
	setp.ne.s32 	%p63, %r143, 0;
	@%p63 bra 	$L__BB0_65;
	and.b16  	%rs12, %rs19, 255;
	setp.ne.s16 	%p64, %rs12, 0;
	@%p64 bra 	$L__BB0_68;
	cvt.u32.u64 	%r125, %rd6;
	setp.lt.s32 	%p69, %r125, 1;
	mov.f32 	%f569, 0f00000000;
	mov.f32 	%f568, %f569;
	mov.f32 	%f567, %f569;
	mov.f32 	%f566, %f569;
	@%p69 bra 	$L__BB0_64;
	sub.s32 	%r127, %r60, %r59;
	setp.gt.u32 	%p70, %r127, -4;
	mov.f32 	%f566, 0f00000000;
	mov.b32 	%r167, 1;
	mov.f32 	%f567, %f566;
	mov.f32 	%f568, %f566;
	mov.f32 	%f569, %f566;
	@%p70 bra 	$L__BB0_59;
	mov.f32 	%f566, 0f00000000;
	mov.b32 	%r162, 0;
$L__BB0_57:
	.pragma "nounroll";
	add.s32 	%r129, %r162, 1;
	mul.wide.s32 	%rd97, %r166, 4;
	shl.b64 	%rd98, %rd5, 2;
	sub.s64 	%rd99, %rd1, %rd98;
	add.s64 	%rd100, %rd99, %rd97;
	add.s64 	%rd101, %rd2, %rd97;
	shl.b64 	%rd102, %rd3, 2;
	sub.s64 	%rd103, %rd1, %rd102;
	add.s64 	%rd104, %rd103, %rd97;
	ld.global.nc.f32 	%f393, [%rd101+4];
	ld.global.nc.f32 	%f394, [%rd104+4];
	ld.global.nc.f32 	%f395, [%rd100+4];
	add.f32 	%f396, %f394, %f395;
	fma.rn.f32 	%f397, %f393, %f396, 0fC0000000;
	mul.f32 	%f398, %f397, 0f42C80000;
	add.f32 	%f399, %f569, %f398;
	abs.f32 	%f400, %f569;
	abs.f32 	%f401, %f398;
	setp.ltu.f32 	%p71, %f400, %f401;
	sub.f32 	%f402, %f398, %f399;
	add.f32 	%f403, %f569, %f402;
	sub.f32 	%f404, %f569, %f399;
	add.f32 	%f405, %f398, %f404;
	selp.f32 	%f406, %f403, %f405, %p71;
	add.f32 	%f407, %f568, %f406;
	cvt.rn.f32.u32 	%f408, %r129;
	mul.f32 	%f409, %f398, %f408;
	add.f32 	%f410, %f567, %f409;
	abs.f32 	%f411, %f567;
	abs.f32 	%f412, %f409;
	setp.ltu.f32 	%p72, %f411, %f412;
	sub.f32 	%f413, %f409, %f410;
	add.f32 	%f414, %f567, %f413;
	sub.f32 	%f415, %f567, %f410;
	add.f32 	%f416, %f409, %f415;
	selp.f32 	%f417, %f414, %f416, %p72;
	add.f32 	%f418, %f566, %f417;
	ld.global.nc.f32 	%f419, [%rd101+8];
	ld.global.nc.f32 	%f420, [%rd104+8];
	ld.global.nc.f32 	%f421, [%rd100+8];
	add.f32 	%f422, %f420, %f421;
	fma.rn.f32 	%f423, %f419, %f422, 0fC0000000;
	mul.f32 	%f424, %f423, 0f42C80000;
	add.f32 	%f425, %f399, %f424;
	abs.f32 	%f426, %f399;
	abs.f32 	%f427, %f424;
	setp.ltu.f32 	%p73, %f426, %f427;
	sub.f32 	%f428, %f424, %f425;
	add.f32 	%f429, %f399, %f428;
	sub.f32 	%f430, %f399, %f425;
	add.f32 	%f431, %f424, %f430;
	selp.f32 	%f432, %f429, %f431, %p73;
	add.f32 	%f433, %f407, %f432;
	add.s32 	%r130, %r162, 2;
	cvt.rn.f32.u32 	%f434, %r130;
	mul.f32 	%f435, %f424, %f434;
	add.f32 	%f436, %f410, %f435;
	abs.f32 	%f437, %f410;
	abs.f32 	%f438, %f435;
	setp.ltu.f32 	%p74, %f437, %f438;
	sub.f32 	%f439, %f435, %f436;
	add.f32 	%f440, %f410, %f439;
	sub.f32 	%f441, %f410, %f436;
	add.f32 	%f442, %f435, %f441;
	selp.f32 	%f443, %f440, %f442, %p74;
	add.f32 	%f444, %f418, %f443;
	ld.global.nc.f32 	%f445, [%rd101+12];
	ld.global.nc.f32 	%f446, [%rd104+12];
	ld.global.nc.f32 	%f447, [%rd100+12];
	add.f32 	%f448, %f446, %f447;
	fma.rn.f32 	%f449, %f445, %f448, 0fC0000000;
	mul.f32 	%f450, %f449, 0f42C80000;
	add.f32 	%f451, %f425, %f450;
	abs.f32 	%f452, %f425;
	abs.f32 	%f453, %f450;
	setp.ltu.f32 	%p75, %f452, %f453;
	sub.f32 	%f454, %f450, %f451;
	add.f32 	%f455, %f425, %f454;
	sub.f32 	%f456, %f425, %f451;
	add.f32 	%f457, %f450, %f456;
	selp.f32 	%f458, %f455, %f457, %p75;
	add.f32 	%f459, %f433, %f458;
	add.s32 	%r131, %r162, 3;
	cvt.rn.f32.u32 	%f460, %r131;
	mul.f32 	%f461, %f450, %f460;
	add.f32 	%f462, %f436, %f461;
	abs.f32 	%f463, %f436;
	abs.f32 	%f464, %f461;
	setp.ltu.f32 	%p76, %f463, %f464;
	sub.f32 	%f465, %f461, %f462;
	add.f32 	%f466, %f436, %f465;
	sub.f32 	%f467, %f436, %f462;
	add.f32 	%f468, %f461, %f467;
	selp.f32 	%f469, %f466, %f468, %p76;
	add.f32 	%f470, %f444, %f469;
	add.s32 	%r166, %r166, 4;
	ld.global.nc.f32 	%f471, [%rd101+16];
	ld.global.nc.f32 	%f472, [%rd104+16];
	ld.global.nc.f32 	%f473, [%rd100+16];
	add.f32 	%f474, %f472, %f473;
	fma.rn.f32 	%f475, %f471, %f474, 0fC0000000;
	mul.f32 	%f476, %f475, 0f42C80000;
	add.f32 	%f569, %f451, %f476;
	abs.f32 	%f477, %f451;
	abs.f32 	%f478, %f476;
	setp.ltu.f32 	%p77, %f477, %f478;
	sub.f32 	%f479, %f476, %f569;
	add.f32 	%f480, %f451, %f479;
	sub.f32 	%f481, %f451, %f569;
	add.f32 	%f482, %f476, %f481;
	selp.f32 	%f483, %f480, %f482, %p77;
	add.f32 	%f568, %f459, %f483;
	add.s32 	%r162, %r162, 4;
	cvt.rn.f32.u32 	%f484, %r162;
	mul.f32 	%f485, %f476, %f484;
	add.f32 	%f567, %f462, %f485;
	abs.f32 	%f486, %f462;
	abs.f32 	%f487, %f485;
	setp.ltu.f32 	%p78, %f486, %f487;
	sub.f32 	%f488, %f485, %f567;
	add.f32 	%f489, %f462, %f488;
	sub.f32 	%f490, %f462, %f567;
	add.f32 	%f491, %f485, %f490;
	selp.f32 	%f492, %f489, %f491, %p78;
	add.f32 	%f566, %f470, %f492;
	and.b32  	%r132, %r61, -4;
	setp.eq.s32 	%p79, %r162, %r132;
	@%p79 bra 	$L__BB0_58;
	bra.uni 	$L__BB0_57;
$L__BB0_58:
	add.s32 	%r167, %r162, 1;
$L__BB0_59:
	and.b32  	%r133, %r61, 3;
	setp.eq.s32 	%p80, %r133, 0;
	@%p80 bra 	$L__BB0_64;
	cvt.u16.u32 	%rs13, %r59;
	add.s16 	%rs14, %rs2, %rs18;
	sub.s16 	%rs5, %rs13, %rs14;
	and.b16  	%rs15, %rs5, 3;
	setp.eq.s16 	%p81, %rs15, 1;
	@%p81 bra 	$L__BB0_62;
	cvt.s64.s32 	%rd105, %r166;
	mul.wide.s32 	%rd106, %r166, 4;
	add.s64 	%rd107, %rd2, %rd106;
	ld.global.nc.f32 	%f494, [%rd107+4];
	sub.s64 	%rd108, %rd105, %rd3;
	shl.b64 	%rd109, %rd108, 2;
	add.s64 	%rd110, %rd1, %rd109;
	ld.global.nc.f32 	%f495, [%rd110+4];
	sub.s64 	%rd111, %rd105, %rd5;
	shl.b64 	%rd112, %rd111, 2;
	add.s64 	%rd113, %rd1, %rd112;
	ld.global.nc.f32 	%f496, [%rd113+4];
	add.f32 	%f497, %f495, %f496;
	fma.rn.f32 	%f498, %f494, %f497, 0fC0000000;
	mul.f32 	%f499, %f498, 0f42C80000;
	add.f32 	%f500, %f569, %f499;
	abs.f32 	%f501, %f569;
	abs.f32 	%f502, %f499;
	setp.ltu.f32 	%p82, %f501, %f502;
	sub.f32 	%f503, %f499, %f500;
	add.f32 	%f504, %f569, %f503;
	sub.f32 	%f505, %f569, %f500;
	add.f32 	%f506, %f499, %f505;
	selp.f32 	%f507, %f504, %f506, %p82;
	add.f32 	%f508, %f568, %f507;
	cvt.rn.f32.u32 	%f509, %r167;
	mul.f32 	%f510, %f499, %f509;
	add.f32 	%f511, %f567, %f510;
	abs.f32 	%f512, %f567;
	abs.f32 	%f513, %f510;
	setp.ltu.f32 	%p83, %f512, %f513;
	sub.f32 	%f514, %f510, %f511;
	add.f32 	%f515, %f567, %f514;
	sub.f32 	%f516, %f567, %f511;
	add.f32 	%f517, %f510, %f516;
	selp.f32 	%f518, %f515, %f517, %p83;
	add.f32 	%f519, %f566, %f518;
	add.s32 	%r134, %r167, 1;
	add.s32 	%r166, %r166, 2;
	ld.global.nc.f32 	%f520, [%rd107+8];
	ld.global.nc.f32 	%f521, [%rd110+8];
	ld.global.nc.f32 	%f522, [%rd113+8];
	add.f32 	%f523, %f521, %f522;
	fma.rn.f32 	%f524, %f520, %f523, 0fC0000000;
	mul.f32 	%f525, %f524, 0f42C80000;
	add.f32 	%f569, %f500, %f525;
	abs.f32 	%f526, %f500;
	abs.f32 	%f527, %f525;
	setp.ltu.f32 	%p84, %f526, %f527;
	sub.f32 	%f528, %f525, %f569;
	add.f32 	%f529, %f500, %f528;
	sub.f32 	%f530, %f500, %f569;
	add.f32 	%f531, %f525, %f530;
	selp.f32 	%f532, %f529, %f531, %p84;
	add.f32 	%f568, %f508, %f532;
	cvt.rn.f32.u32 	%f533, %r134;
	mul.f32 	%f534, %f525, %f533;
	add.f32 	%f567, %f511, %f534;
	abs.f32 	%f535, %f511;
	abs.f32 	%f536, %f534;
	setp.ltu.f32 	%p85, %f535, %f536;
	sub.f32 	%f537, %f534, %f567;
	add.f32 	%f538, %f511, %f537;
	sub.f32 	%f539, %f511, %f567;
	add.f32 	%f540, %f534, %f539;
	selp.f32 	%f541, %f538, %f540, %p85;
	add.f32 	%f566, %f519, %f541;
	add.s32 	%r167, %r167, 2;
$L__BB0_62:
	and.b16  	%rs16, %rs5, 1;
	setp.eq.b16 	%p86, %rs16, 1;
	not.pred 	%p87, %p86;
	@%p87 bra 	$L__BB0_64;
	cvt.s64.s32 	%rd114, %r166;
	mul.wide.s32 	%rd115, %r166, 4;
	add.s64 	%rd116, %rd2, %rd115;
	ld.global.nc.f32 	%f542, [%rd116+4];
	sub.s64 	%rd117, %rd114, %rd3;
	shl.b64 	%rd118, %rd117, 2;
	add.s64 	%rd119, %rd1, %rd118;
	ld.global.nc.f32 	%f543, [%rd119+4];
	sub.s64 	%rd120, %rd114, %rd5;
	shl.b64 	%rd121, %rd120, 2;
	add.s64 	%rd122, %rd1, %rd121;
	ld.global.nc.f32 	%f544, [%rd122+4];
	add.f32 	%f545, %f543, %f544;
	fma.rn.f32 	%f546, %f542, %f545, 0fC0000000;
	mul.f32 	%f547, %f546, 0f42C80000;
	add.f32 	%f130, %f569, %f547;
	abs.f32 	%f548, %f569;
	abs.f32 	%f549, %f547;
	setp.ltu.f32 	%p88, %f548, %f549;
	sub.f32 	%f550, %f547, %f130;
	add.f32 	%f551, %f569, %f550;
	sub.f32 	%f552, %f569, %f130;
	add.f32 	%f553, %f547, %f552;
	selp.f32 	%f554, %f551, %f553, %p88;
	add.f32 	%f568, %f568, %f554;
	cvt.rn.f32.u32 	%f555, %r167;
	mul.f32 	%f556, %f547, %f555;
	add.f32 	%f132, %f567, %f556;
	abs.f32 	%f557, %f567;
	abs.f32 	%f558, %f556;
	setp.ltu.f32 	%p89, %f557, %f558;
	sub.f32 	%f559, %f556, %f132;
	add.f32 	%f560, %f567, %f559;
	sub.f32 	%f561, %f567, %f132;
	add.f32 	%f562, %f556, %f561;
	selp.f32 	%f563, %f560, %f562, %p89;
	add.f32 	%f566, %f566, %f563;
	mov.f32 	%f569, %f130;
	mov.f32 	%f567, %f132;
$L__BB0_64:
	add.f32 	%f564, %f567, %f566;
	div.rn.f32 	%f565, %f564, %f2;
	mul.wide.s32 	%rd123, %r160, 4;
	add.s64 	%rd124, %rd7, %rd123;
	st.global.f32 	[%rd124], %f565;
	mov.b16 	%rs19, 1;
	bra.uni 	$L__BB0_66;
$L__BB0_65:
	mul.wide.s32 	%rd95, %r160, 4;
	add.s64 	%rd96, %rd7, %rd95;
	mov.b32 	%r124, 2147483647;
	st.global.u32 	[%rd96], %r124;
	mov.b16 	%rs19, 0;
$L__BB0_66:
	add.s32 	%r160, %r160, 1;
	setp.lt.s32 	%p90, %r160, %r82;
	add.s32 	%r159, %r159, 1;
	add.s16 	%rs18, %rs18, 1;
	@%p90 bra 	$L__BB0_48;
$L__BB0_67:
	ret;
$L__BB0_68:
	add.f32 	%f353, %f569, %f568;
	mul.f32 	%f354, %f619, %f1;
	add.f32 	%f355, %f567, %f354;
	abs.f32 	%f356, %f567;
	abs.f32 	%f357, %f354;
	setp.ltu.f32 	%p65, %f356, %f357;
	sub.f32 	%f358, %f354, %f355;
	add.f32 	%f359, %f567, %f358;
	sub.f32 	%f360, %f567, %f355;
	add.f32 	%f361, %f354, %f360;
	selp.f32 	%f362, %f359, %f361, %p65;
	add.f32 	%f363, %f566, %f362;
	neg.f32 	%f364, %f353;
	sub.f32 	%f567, %f355, %f353;
	abs.f32 	%f365, %f355;
	abs.f32 	%f366, %f364;
	setp.ltu.f32 	%p66, %f365, %f366;
	sub.f32 	%f367, %f364, %f567;
	add.f32 	%f368, %f355, %f367;
	sub.f32 	%f369, %f355, %f567;
	sub.f32 	%f370, %f369, %f353;
	selp.f32 	%f371, %f368, %f370, %p66;
	add.f32 	%f566, %f363, %f371;
	add.f32 	%f372, %f569, %f619;
	abs.f32 	%f373, %f569;
	abs.f32 	%f374, %f619;
	setp.ltu.f32 	%p67, %f373, %f374;
	sub.f32 	%f375, %f619, %f372;
	add.f32 	%f376, %f569, %f375;
	sub.f32 	%f377, %f569, %f372;
	add.f32 	%f378, %f619, %f377;
	selp.f32 	%f379, %f376, %f378, %p67;
	add.f32 	%f380, %f568, %f379;
	neg.f32 	%f381, %f620;
	sub.f32 	%f569, %f372, %f620;
	abs.f32 	%f382, %f372;
	abs.f32 	%f383, %f381;
	setp.ltu.f32 	%p68, %f382, %f383;
	sub.f32 	%f384, %f381, %f569;
	add.f32 	%f385, %f372, %f384;
	sub.f32 	%f386, %f372, %f569;
	sub.f32 	%f387, %f386, %f620;
	selp.f32 	%f388, %f385, %f387, %p68;
	add.f32 	%f568, %f380, %f388;
	bra.uni 	$L__BB0_64;

}
	// .globl	coppock_batch_time_parallel_f32
.visible .entry coppock_batch_time_parallel_f32(
	.param .u64 .ptr .align 1 coppock_batch_time_parallel_f32_param_0,
	.param .u64 .ptr .align 1 coppock_batch_time_parallel_f32_param_1,
	.param .u32 coppock_batch_time_parallel_f32_param_2,
	.param .u32 coppock_batch_time_parallel_f32_param_3,
	.param .u64 .ptr .align 1 coppock_batch_time_parallel_f32_param_4,
	.param .u64 .ptr .align 1 coppock_batch_time_parallel_f32_param_5,
	.param .u64 .ptr .align 1 coppock_batch_time_parallel_f32_param_6,
	.param .u32 coppock_batch_time_parallel_f32_param_7,
	.param .u64 .ptr .align 1 coppock_batch_time_parallel_f32_param_8
)
{
	.reg .pred 	%p<10>;
	.reg .b32 	%r<37>;
	.reg .b32 	%f<30>;
	.reg .b64 	%rd<39>;

	ld.param.u64 	%rd10, [coppock_batch_time_parallel_f32_param_0];
	ld.param.u64 	%rd11, [coppock_batch_time_parallel_f32_param_1];
	ld.param.u32 	%r15, [coppock_batch_time_parallel_f32_param_2];
	ld.param.u32 	%r16, [coppock_batch_time_parallel_f32_param_3];
	ld.param.u64 	%rd12, [coppock_batch_time_parallel_f32_param_4];
	ld.param.u64 	%rd13, [coppock_batch_time_parallel_f32_param_5];
	ld.param.u64 	%rd14, [coppock_batch_time_parallel_f32_param_6];
	ld.param.u32 	%r17, [coppock_batch_time_parallel_f32_param_7];
	ld.param.u64 	%rd15, [coppock_batch_time_parallel_f32_param_8];
	mov.u32 	%r1, %ctaid.y;
	setp.ge.s32 	%p2, %r1, %r17;
	@%p2 bra 	$L__BB1_10;
	cvta.to.global.u64 	%rd16, %rd12;
	cvta.to.global.u64 	%rd17, %rd13;
	cvta.to.global.u64 	%rd18, %rd14;
	mul.wide.u32 	%rd19, %r1, 4;
	add.s64 	%rd20, %rd16, %rd19;
	ld.global.nc.u32 	%r18, [%rd20];
	cvt.u64.u32 	%rd1, %r18;
	add.s64 	%rd21, %rd17, %rd19;
	ld.global.nc.u32 	%r19, [%rd21];
	cvt.u64.u32 	%rd2, %r19;
	add.s64 	%rd22, %rd18, %rd19;
	ld.global.nc.u32 	%r21, [%rd22];
	min.s32 	%r22, %r18, %r19;
	min.s32 	%r23, %r22, %r21;
	min.s32 	%r24, %r15, %r23;
	setp.lt.s32 	%p3, %r24, 1;
	@%p3 bra 	$L__BB1_10;
	cvt.u32.u64 	%r25, %rd2;
	cvt.u32.u64 	%r26, %rd1;
	cvt.u64.u32 	%rd3, %r1;
	max.u32 	%r27, %r26, %r25;
	add.s32 	%r28, %r16, %r27;
	add.s32 	%r3, %r28, -1;
	mov.u32 	%r29, %ctaid.x;
	mov.u32 	%r4, %ntid.x;
	mov.u32 	%r30, %tid.x;
	mad.lo.s32 	%r34, %r29, %r4, %r30;
	setp.ge.u32 	%p4, %r34, %r15;
	@%p4 bra 	$L__BB1_10;
	cvta.to.global.u64 	%rd4, %rd11;
	cvta.to.global.u64 	%rd5, %rd10;
	cvta.to.global.u64 	%rd6, %rd15;
	mov.u32 	%r31, %nctaid.x;
	mul.lo.s32 	%r6, %r31, %r4;
	add.s32 	%r32, %r21, 1;
	cvt.rn.f32.u32 	%f8, %r32;
	cvt.rn.f32.u32 	%f9, %r21;
	mul.f32 	%f10, %f9, 0f3F000000;
	mul.f32 	%f11, %f10, %f8;
	mov.f32 	%f12, 0f3F800000;
	div.approx.f32 	%f1, %f12, %f11;
	cvt.u64.u32 	%rd23, %r15;
	mul.lo.s64 	%rd7, %rd23, %rd3;
	add.s32 	%r7, %r3, %r21;
$L__BB1_4:
	setp.lt.s32 	%p5, %r34, %r7;
	mov.f32 	%f29, 0f7FFFFFFF;
	@%p5 bra 	$L__BB1_9;
	sub.s32 	%r35, %r34, %r21;
	mov.f32 	%f28, 0f00000000;
	mov.b32 	%r36, 1;
$L__BB1_6:
	cvt.s64.s32 	%rd24, %r35;
	mul.wide.s32 	%rd25, %r35, 4;
	add.s64 	%rd26, %rd5, %rd25;
	ld.global.nc.f32 	%f3, [%rd26+4];
	sub.s64 	%rd8, %rd24, %rd1;
	shl.b64 	%rd27, %rd8, 2;
	add.s64 	%rd28, %rd5, %rd27;
	ld.global.nc.f32 	%f15, [%rd28+4];
	sub.s64 	%rd9, %rd24, %rd2;
	shl.b64 	%rd29, %rd9, 2;
	add.s64 	%rd30, %rd5, %rd29;
	ld.global.nc.f32 	%f16, [%rd30+4];
	abs.f32 	%f17, %f3;
	abs.f32 	%f18, %f15;
	setp.nan.f32 	%p6, %f17, %f18;
	abs.f32 	%f19, %f16;
	setp.nan.f32 	%p7, %f19, %f19;
	or.pred  	%p1, %p6, %p7;
	@%p1 bra 	$L__BB1_8;
	add.s32 	%r35, %r35, 1;
	add.s64 	%rd32, %rd4, %rd27;
	ld.global.nc.f32 	%f20, [%rd32+4];
	add.s64 	%rd34, %rd4, %rd29;
	ld.global.nc.f32 	%f21, [%rd34+4];
	add.f32 	%f22, %f20, %f21;
	fma.rn.f32 	%f23, %f3, %f22, 0fC0000000;
	mul.f32 	%f24, %f23, 0f42C80000;
	cvt.rn.f32.u32 	%f25, %r36;
	fma.rn.f32 	%f28, %f24, %f25, %f28;
	add.s32 	%r36, %r36, 1;
	setp.lt.s32 	%p8, %r35, %r34;
	@%p8 bra 	$L__BB1_6;
$L__BB1_8:
	mul.f32 	%f26, %f1, %f28;
	selp.f32 	%f29, 0f7FFFFFFF, %f26, %p1;
$L__BB1_9:
	cvt.u64.u32 	%rd35, %r34;
	add.s64 	%rd36, %rd7, %rd35;
	shl.b64 	%rd37, %rd36, 2;
	add.s64 	%rd38, %rd6, %rd37;
	st.global.f32 	[%rd38], %f29;
	add.s32 	%r34, %r34, %r6;
	setp.lt.s32 	%p9, %r34, %r15;
	@%p9 bra 	$L__BB1_4;
$L__BB1_10:
	ret;

}
	// .globl	coppock_many_series_one_param_f32
.visible .entry coppock_many_series_one_param_f32(
	.param .u64 .ptr .align 1 coppock_many_series_one_param_f32_param_0,
	.param .u64 .ptr .align 1 coppock_many_series_one_param_f32_param_1,
	.param .u64 .ptr .align 1 coppock_many_series_one_param_f32_param_2,
	.param .u32 coppock_many_series_one_param_f32_param_3,
	.param .u32 coppock_many_series_one_param_f32_param_4,
	.param .u32 coppock_many_series_one_param_f32_param_5,
	.param .u32 coppock_many_series_one_param_f32_param_6,
	.param .u32 coppock_many_series_one_param_f32_param_7,
	.param .u64 .ptr .align 1 coppock_many_series_one_param_f32_param_8
)
{
	.reg .pred 	%p<82>;
	.reg .b16 	%rs<28>;
	.reg .b32 	%r<186>;
	.reg .b32 	%f<582>;
	.reg .b64 	%rd<249>;

	ld.param.u64 	%rd25, [coppock_many_series_one_param_f32_param_0];
	ld.param.u64 	%rd26, [coppock_many_series_one_param_f32_param_1];
	ld.param.u64 	%rd23, [coppock_many_series_one_param_f32_param_2];
	ld.param.u32 	%r68, [coppock_many_series_one_param_f32_param_3];
	ld.param.u32 	%r70, [coppock_many_series_one_param_f32_param_5];
	ld.param.u32 	%r71, [coppock_many_series_one_param_f32_param_6];
	ld.param.u32 	%r72, [coppock_many_series_one_param_f32_param_7];
	ld.param.u64 	%rd24, [coppock_many_series_one_param_f32_param_8];
	cvta.to.global.u64 	%rd1, %rd26;
	cvta.to.global.u64 	%rd2, %rd25;
	cvta.to.global.u64 	%rd3, %rd24;
	mov.u32 	%r73, %ctaid.x;
	mov.u32 	%r74, %ntid.x;
	mov.u32 	%r75, %tid.x;
	mad.lo.s32 	%r1, %r73, %r74, %r75;
	setp.ge.s32 	%p3, %r1, %r68;
	@%p3 bra 	$L__BB2_61;
	ld.param.u32 	%r155, [coppock_many_series_one_param_f32_param_4];
	cvta.to.global.u64 	%rd27, %rd23;
	cvt.s64.s32 	%rd4, %r1;
	mul.wide.s32 	%rd28, %r1, 4;
	add.s64 	%rd29, %rd27, %rd28;
	ld.global.nc.u32 	%r2, [%rd29];
	max.s32 	%r3, %r70, %r71;
	add.s32 	%r4, %r2, %r3;
	add.s32 	%r76, %r72, %r4;
	add.s32 	%r5, %r76, -1;
	cvt.rn.f32.s32 	%f1, %r72;
	min.s32 	%r6, %r5, %r155;
	setp.lt.s32 	%p4, %r6, 1;
	@%p4 bra 	$L__BB2_13;
	cvt.s64.s32 	%rd5, %r68;
	and.b32  	%r7, %r6, 7;
	setp.lt.u32 	%p5, %r6, 8;
	mov.b32 	%r162, 0;
	@%p5 bra 	$L__BB2_5;
	and.b32  	%r162, %r6, 2147483640;
	mov.b32 	%r160, 0;
	shl.b64 	%rd34, %rd5, 2;
$L__BB2_4:
	.pragma "nounroll";
	cvt.u64.u32 	%rd30, %r160;
	mad.lo.s64 	%rd31, %rd30, %rd5, %rd4;
	shl.b64 	%rd32, %rd31, 2;
	add.s64 	%rd33, %rd3, %rd32;
	mov.b32 	%r79, 2147483647;
	st.global.u32 	[%rd33], %r79;
	add.s64 	%rd35, %rd33, %rd34;
	st.global.u32 	[%rd35], %r79;
	add.s64 	%rd36, %rd35, %rd34;
	st.global.u32 	[%rd36], %r79;
	add.s64 	%rd37, %rd36, %rd34;
	st.global.u32 	[%rd37], %r79;
	add.s64 	%rd38, %rd37, %rd34;
	st.global.u32 	[%rd38], %r79;
	add.s64 	%rd39, %rd38, %rd34;
	st.global.u32 	[%rd39], %r79;
	add.s64 	%rd40, %rd39, %rd34;
	st.global.u32 	[%rd40], %r79;
	add.s64 	%rd41, %rd40, %rd34;
	st.global.u32 	[%rd41], %r79;
	add.s32 	%r160, %r160, 8;
	setp.ne.s32 	%p6, %r160, %r162;
	@%p6 bra 	$L__BB2_4;
$L__BB2_5:
	setp.eq.s32 	%p7, %r7, 0;
	@%p7 bra 	$L__BB2_13;
	and.b32  	%r12, %r6, 3;
	setp.lt.u32 	%p8, %r7, 4;
	@%p8 bra 	$L__BB2_8;
	cvt.u64.u32 	%rd42, %r162;
	mad.lo.s64 	%rd43, %rd42, %rd5, %rd4;
	shl.b64 	%rd44, %rd43, 2;
	add.s64 	%rd45, %rd3, %rd44;
	mov.b32 	%r80, 2147483647;
	st.global.u32 	[%rd45], %r80;
	shl.b64 	%rd46, %rd5, 2;
	add.s64 	%rd47, %rd45, %rd46;
	st.global.u32 	[%rd47], %r80;
	add.s64 	%rd48, %rd47, %rd46;
	st.global.u32 	[%rd48], %r80;
	add.s64 	%rd49, %rd48, %rd46;
	st.global.u32 	[%rd49], %r80;
	add.s32 	%r162, %r162, 4;
$L__BB2_8:
	setp.eq.s32 	%p9, %r12, 0;
	@%p9 bra 	$L__BB2_13;
	setp.eq.s32 	%p10, %r12, 1;
	@%p10 bra 	$L__BB2_11;
	cvt.u64.u32 	%rd50, %r162;
	mad.lo.s64 	%rd51, %rd50, %rd5, %rd4;
	shl.b64 	%rd52, %rd51, 2;
	add.s64 	%rd53, %rd3, %rd52;
	mov.b32 	%r81, 2147483647;
	st.global.u32 	[%rd53], %r81;
	shl.b64 	%rd54, %rd5, 2;
	add.s64 	%rd55, %rd53, %rd54;
	st.global.u32 	[%rd55], %r81;
	add.s32 	%r162, %r162, 2;
$L__BB2_11:
	and.b32  	%r82, %r6, 1;
	setp.eq.b32 	%p11, %r82, 1;
	not.pred 	%p12, %p11;
	@%p12 bra 	$L__BB2_13;
	cvt.u64.u32 	%rd56, %r162;
	mad.lo.s64 	%rd57, %rd56, %rd5, %rd4;
	shl.b64 	%rd58, %rd57, 2;
	add.s64 	%rd59, %rd3, %rd58;
	mov.b32 	%r83, 2147483647;
	st.global.u32 	[%rd59], %r83;
$L__BB2_13:
	ld.param.u32 	%r156, [coppock_many_series_one_param_f32_param_4];
	setp.ge.s32 	%p13, %r5, %r156;
	@%p13 bra 	$L__BB2_61;
	sub.s32 	%r164, %r5, %r72;
	setp.lt.s32 	%p14, %r72, 1;
	mov.b32 	%r172, 0;
	mov.f32 	%f542, 0f00000000;
	mov.f32 	%f543, %f542;
	mov.f32 	%f544, %f542;
	mov.f32 	%f545, %f542;
	@%p14 bra 	$L__BB2_29;
	max.s32 	%r87, %r5, %r4;
	sub.s32 	%r88, %r87, %r4;
	add.s32 	%r18, %r88, 1;
	setp.eq.s32 	%p15, %r72, 1;
	mov.f32 	%f545, 0f00000000;
	mov.b32 	%r172, 0;
	mov.f32 	%f522, 0f3F800000;
	mov.f32 	%f544, %f545;
	mov.f32 	%f543, %f545;
	mov.f32 	%f542, %f545;
	@%p15 bra 	$L__BB2_25;
	and.b32  	%r19, %r18, -2;
	mov.f32 	%f545, 0f00000000;
	mov.b32 	%r172, 0;
	mov.b32 	%r165, 1;
$L__BB2_17:
	add.s32 	%r91, %r164, 1;
	sub.s32 	%r92, %r91, %r70;
	sub.s32 	%r93, %r91, %r71;
	mul.wide.s32 	%rd60, %r91, %r68;
	add.s64 	%rd61, %rd60, %rd4;
	mul.wide.s32 	%rd62, %r92, %r68;
	add.s64 	%rd6, %rd62, %rd4;
	mul.wide.s32 	%rd63, %r93, %r68;
	add.s64 	%rd7, %rd63, %rd4;
	shl.b64 	%rd64, %rd61, 2;
	add.s64 	%rd65, %rd2, %rd64;
	ld.global.nc.f32 	%f6, [%rd65];
	shl.b64 	%rd66, %rd6, 2;
	add.s64 	%rd67, %rd2, %rd66;
	ld.global.nc.f32 	%f131, [%rd67];
	shl.b64 	%rd68, %rd7, 2;
	add.s64 	%rd69, %rd2, %rd68;
	ld.global.nc.f32 	%f132, [%rd69];
	abs.f32 	%f133, %f6;
	abs.f32 	%f134, %f131;
	setp.num.f32 	%p16, %f133, %f134;
	abs.f32 	%f135, %f132;
	setp.num.f32 	%p17, %f135, %f135;
	and.pred  	%p18, %p16, %p17;
	@%p18 bra 	$L__BB2_19;
	add.s32 	%r172, %r172, 1;
	bra.uni 	$L__BB2_20;
$L__BB2_19:
	add.s64 	%rd71, %rd1, %rd66;
	ld.global.nc.f32 	%f136, [%rd71];
	add.s64 	%rd73, %rd1, %rd68;
	ld.global.nc.f32 	%f137, [%rd73];
	add.f32 	%f138, %f136, %f137;
	fma.rn.f32 	%f139, %f6, %f138, 0fC0000000;
	mul.f32 	%f140, %f139, 0f42C80000;
	add.f32 	%f7, %f542, %f140;
	abs.f32 	%f141, %f542;
	abs.f32 	%f142, %f140;
	setp.ltu.f32 	%p19, %f141, %f142;
	sub.f32 	%f143, %f140, %f7;
	add.f32 	%f144, %f542, %f143;
	sub.f32 	%f145, %f542, %f7;
	add.f32 	%f146, %f140, %f145;
	selp.f32 	%f147, %f144, %f146, %p19;
	add.f32 	%f543, %f543, %f147;
	cvt.rn.f32.u32 	%f148, %r165;
	mul.f32 	%f149, %f140, %f148;
	add.f32 	%f9, %f544, %f149;
	abs.f32 	%f150, %f544;
	abs.f32 	%f151, %f149;
	setp.ltu.f32 	%p20, %f150, %f151;
	sub.f32 	%f152, %f149, %f9;
	add.f32 	%f153, %f544, %f152;
	sub.f32 	%f154, %f544, %f9;
	add.f32 	%f155, %f149, %f154;
	selp.f32 	%f156, %f153, %f155, %p20;
	add.f32 	%f545, %f545, %f156;
	mov.f32 	%f542, %f7;
	mov.f32 	%f544, %f9;
$L__BB2_20:
	add.s32 	%r164, %r164, 2;
	sub.s32 	%r94, %r164, %r70;
	sub.s32 	%r95, %r164, %r71;
	mul.wide.s32 	%rd74, %r164, %r68;
	add.s64 	%rd75, %rd74, %rd4;
	mul.wide.s32 	%rd76, %r94, %r68;
	add.s64 	%rd8, %rd76, %rd4;
	mul.wide.s32 	%rd77, %r95, %r68;
	add.s64 	%rd9, %rd77, %rd4;
	shl.b64 	%rd78, %rd75, 2;
	add.s64 	%rd79, %rd2, %rd78;
	ld.global.nc.f32 	%f15, [%rd79];
	shl.b64 	%rd80, %rd8, 2;
	add.s64 	%rd81, %rd2, %rd80;
	ld.global.nc.f32 	%f157, [%rd81];
	shl.b64 	%rd82, %rd9, 2;
	add.s64 	%rd83, %rd2, %rd82;
	ld.global.nc.f32 	%f158, [%rd83];
	abs.f32 	%f159, %f15;
	abs.f32 	%f160, %f157;
	setp.num.f32 	%p21, %f159, %f160;
	abs.f32 	%f161, %f158;
	setp.num.f32 	%p22, %f161, %f161;
	and.pred  	%p23, %p21, %p22;
	@%p23 bra 	$L__BB2_22;
	add.s32 	%r172, %r172, 1;
	bra.uni 	$L__BB2_23;
$L__BB2_22:
	add.s32 	%r96, %r165, 1;
	add.s64 	%rd85, %rd1, %rd80;
	ld.global.nc.f32 	%f162, [%rd85];
	add.s64 	%rd87, %rd1, %rd82;
	ld.global.nc.f32 	%f163, [%rd87];
	add.f32 	%f164, %f162, %f163;
	fma.rn.f32 	%f165, %f15, %f164, 0fC0000000;
	mul.f32 	%f166, %f165, 0f42C80000;
	add.f32 	%f16, %f542, %f166;
	abs.f32 	%f167, %f542;
	abs.f32 	%f168, %f166;
	setp.ltu.f32 	%p24, %f167, %f168;
	sub.f32 	%f169, %f166, %f16;
	add.f32 	%f170, %f542, %f169;
	sub.f32 	%f171, %f542, %f16;
	add.f32 	%f172, %f166, %f171;
	selp.f32 	%f173, %f170, %f172, %p24;
	add.f32 	%f543, %f543, %f173;
	cvt.rn.f32.u32 	%f174, %r96;
	mul.f32 	%f175, %f166, %f174;
	add.f32 	%f18, %f544, %f175;
	abs.f32 	%f176, %f544;
	abs.f32 	%f177, %f175;
	setp.ltu.f32 	%p25, %f176, %f177;
	sub.f32 	%f178, %f175, %f18;
	add.f32 	%f179, %f544, %f178;
	sub.f32 	%f180, %f544, %f18;
	add.f32 	%f181, %f175, %f180;
	selp.f32 	%f182, %f179, %f181, %p25;
	add.f32 	%f545, %f545, %f182;
	mov.f32 	%f542, %f16;
	mov.f32 	%f544, %f18;
$L__BB2_23:
	add.s32 	%r28, %r165, 2;
	add.s32 	%r97, %r165, 1;
	setp.ne.s32 	%p26, %r97, %r19;
	mov.u32 	%r165, %r28;
	@%p26 bra 	$L__BB2_17;
	cvt.rn.f32.u32 	%f522, %r28;
$L__BB2_25:
	and.b32  	%r98, %r18, 1;
	setp.eq.b32 	%p27, %r98, 1;
	not.pred 	%p28, %p27;
	@%p28 bra 	$L__BB2_29;
	add.s32 	%r99, %r164, 1;
	sub.s32 	%r100, %r99, %r70;
	sub.s32 	%r101, %r99, %r71;
	mul.wide.s32 	%rd88, %r99, %r68;
	add.s64 	%rd89, %rd88, %rd4;
	mul.wide.s32 	%rd90, %r100, %r68;
	add.s64 	%rd10, %rd90, %rd4;
	mul.wide.s32 	%rd91, %r101, %r68;
	add.s64 	%rd11, %rd91, %rd4;
	shl.b64 	%rd92, %rd89, 2;
	add.s64 	%rd93, %rd2, %rd92;
	ld.global.nc.f32 	%f34, [%rd93];
	shl.b64 	%rd94, %rd10, 2;
	add.s64 	%rd95, %rd2, %rd94;
	ld.global.nc.f32 	%f183, [%rd95];
	shl.b64 	%rd96, %rd11, 2;
	add.s64 	%rd97, %rd2, %rd96;
	ld.global.nc.f32 	%f184, [%rd97];
	abs.f32 	%f185, %f34;
	abs.f32 	%f186, %f183;
	setp.num.f32 	%p29, %f185, %f186;
	abs.f32 	%f187, %f184;
	setp.num.f32 	%p30, %f187, %f187;
	and.pred  	%p31, %p29, %p30;
	@%p31 bra 	$L__BB2_28;
	add.s32 	%r172, %r172, 1;
	bra.uni 	$L__BB2_29;
$L__BB2_28:
	add.s64 	%rd99, %rd1, %rd94;
	ld.global.nc.f32 	%f188, [%rd99];
	add.s64 	%rd101, %rd1, %rd96;
	ld.global.nc.f32 	%f189, [%rd101];
	add.f32 	%f190, %f188, %f189;
	fma.rn.f32 	%f191, %f34, %f190, 0fC0000000;
	mul.f32 	%f192, %f191, 0f42C80000;
	add.f32 	%f35, %f542, %f192;
	abs.f32 	%f193, %f542;
	abs.f32 	%f194, %f192;
	setp.ltu.f32 	%p32, %f193, %f194;
	sub.f32 	%f195, %f192, %f35;
	add.f32 	%f196, %f542, %f195;
	sub.f32 	%f197, %f542, %f35;
	add.f32 	%f198, %f192, %f197;
	selp.f32 	%f199, %f196, %f198, %p32;
	add.f32 	%f543, %f543, %f199;
	mul.f32 	%f200, %f192, %f522;
	add.f32 	%f37, %f544, %f200;
	abs.f32 	%f201, %f544;
	abs.f32 	%f202, %f200;
	setp.ltu.f32 	%p33, %f201, %f202;
	sub.f32 	%f203, %f200, %f37;
	add.f32 	%f204, %f544, %f203;
	sub.f32 	%f205, %f544, %f37;
	add.f32 	%f206, %f200, %f205;
	selp.f32 	%f207, %f204, %f206, %p33;
	add.f32 	%f545, %f545, %f207;
	mov.f32 	%f542, %f35;
	mov.f32 	%f544, %f37;
$L__BB2_29:
	mul.f32 	%f209, %f1, 0f3F000000;
	add.s32 	%r102, %r72, 1;
	cvt.rn.f32.s32 	%f210, %r102;
	mul.f32 	%f43, %f209, %f210;
	mul.wide.s32 	%rd102, %r5, %r68;
	add.s64 	%rd12, %rd102, %rd4;
	setp.gt.s32 	%p34, %r172, 0;
	mov.f32 	%f531, 0f7FFFFFFF;
	@%p34 bra 	$L__BB2_31;
	add.f32 	%f211, %f544, %f545;
	div.rn.f32 	%f531, %f211, %f43;
$L__BB2_31:
	ld.param.u32 	%r157, [coppock_many_series_one_param_f32_param_4];
	shl.b64 	%rd103, %rd12, 2;
	add.s64 	%rd104, %rd3, %rd103;
	st.global.f32 	[%rd104], %f531;
	add.s32 	%r174, %r72, %r4;
	setp.ge.s32 	%p35, %r174, %r157;
	@%p35 bra 	$L__BB2_61;
	setp.gt.s32 	%p36, %r72, 0;
	setp.eq.s32 	%p37, %r172, 0;
	selp.u16 	%rs24, 1, 0, %p37;
	@%p36 bra 	$L__BB2_33;
	bra.uni 	$L__BB2_52;
$L__BB2_33:
	cvt.u16.u32 	%rs14, %r2;
	cvt.u16.u32 	%rs15, %r3;
	add.s16 	%rs2, %rs14, %rs15;
	mov.b32 	%r173, 0;
	mov.b16 	%rs23, 0;
$L__BB2_34:
	add.s32 	%r111, %r4, %r173;
	add.s32 	%r112, %r111, 1;
	max.s32 	%r38, %r174, %r112;
	sub.s32 	%r113, %r174, %r70;
	sub.s32 	%r114, %r174, %r71;
	mul.wide.s32 	%rd134, %r174, %r68;
	add.s64 	%rd13, %rd134, %rd4;
	mul.wide.s32 	%rd135, %r113, %r68;
	add.s64 	%rd14, %rd135, %rd4;
	mul.wide.s32 	%rd136, %r114, %r68;
	add.s64 	%rd15, %rd136, %rd4;
	shl.b64 	%rd137, %rd13, 2;
	add.s64 	%rd138, %rd2, %rd137;
	ld.global.nc.f32 	%f50, [%rd138];
	shl.b64 	%rd139, %rd14, 2;
	add.s64 	%rd140, %rd2, %rd139;
	ld.global.nc.f32 	%f272, [%rd140];
	shl.b64 	%rd141, %rd15, 2;
	add.s64 	%rd142, %rd2, %rd141;
	ld.global.nc.f32 	%f273, [%rd142];
	abs.f32 	%f274, %f50;
	abs.f32 	%f275, %f272;
	setp.nan.f32 	%p50, %f274, %f275;
	abs.f32 	%f276, %f273;
	setp.nan.f32 	%p51, %f276, %f276;
	or.pred  	%p52, %p50, %p51;
	selp.u32 	%r39, 1, 0, %p52;
	mov.f32 	%f536, 0f00000000;
	@%p52 bra 	$L__BB2_36;
	add.s64 	%rd144, %rd1, %rd139;
	ld.global.nc.f32 	%f277, [%rd144];
	add.s64 	%rd146, %rd1, %rd141;
	ld.global.nc.f32 	%f278, [%rd146];
	add.f32 	%f279, %f277, %f278;
	fma.rn.f32 	%f280, %f50, %f279, 0fC0000000;
	mul.f32 	%f536, %f280, 0f42C80000;
$L__BB2_36:
	sub.s32 	%r180, %r174, %r72;
	sub.s32 	%r115, %r180, %r70;
	sub.s32 	%r116, %r180, %r71;
	mul.wide.s32 	%rd147, %r180, %r68;
	add.s64 	%rd148, %rd147, %rd4;
	mul.wide.s32 	%rd149, %r115, %r68;
	add.s64 	%rd16, %rd149, %rd4;
	mul.wide.s32 	%rd150, %r116, %r68;
	add.s64 	%rd17, %rd150, %rd4;
	shl.b64 	%rd151, %rd148, 2;
	add.s64 	%rd152, %rd2, %rd151;
	ld.global.nc.f32 	%f53, [%rd152];
	shl.b64 	%rd153, %rd16, 2;
	add.s64 	%rd154, %rd2, %rd153;
	ld.global.nc.f32 	%f282, [%rd154];
	shl.b64 	%rd155, %rd17, 2;
	add.s64 	%rd156, %rd2, %rd155;
	ld.global.nc.f32 	%f283, [%rd156];
	abs.f32 	%f284, %f53;
	abs.f32 	%f285, %f282;
	setp.nan.f32 	%p53, %f284, %f285;
	abs.f32 	%f286, %f283;
	setp.nan.f32 	%p54, %f286, %f286;
	or.pred  	%p1, %p53, %p54;
	mov.f32 	%f537, 0f00000000;
	@%p1 bra 	$L__BB2_38;
	add.s64 	%rd158, %rd1, %rd153;
	ld.global.nc.f32 	%f287, [%rd158];
	add.s64 	%rd160, %rd1, %rd155;
	ld.global.nc.f32 	%f288, [%rd160];
	add.f32 	%f289, %f287, %f288;
	fma.rn.f32 	%f290, %f53, %f289, 0fC0000000;
	mul.f32 	%f537, %f290, 0f42C80000;
$L__BB2_38:
	selp.s32 	%r117, -1, 0, %p1;
	add.s32 	%r118, %r172, %r39;
	add.s32 	%r172, %r118, %r117;
	setp.ne.s32 	%p55, %r172, 0;
	mov.b16 	%rs25, 0;
	mov.f32 	%f550, 0f7FFFFFFF;
	@%p55 bra 	$L__BB2_42;
	and.b16  	%rs17, %rs24, 255;
	setp.eq.s16 	%p56, %rs17, 0;
	@%p56 bra 	$L__BB2_43;
	add.f32 	%f292, %f542, %f543;
	mul.f32 	%f293, %f536, %f1;
	add.f32 	%f294, %f544, %f293;
	abs.f32 	%f295, %f544;
	abs.f32 	%f296, %f293;
	setp.ltu.f32 	%p57, %f295, %f296;
	sub.f32 	%f297, %f293, %f294;
	add.f32 	%f298, %f544, %f297;
	sub.f32 	%f299, %f544, %f294;
	add.f32 	%f300, %f293, %f299;
	selp.f32 	%f301, %f298, %f300, %p57;
	add.f32 	%f302, %f545, %f301;
	neg.f32 	%f303, %f292;
	sub.f32 	%f544, %f294, %f292;
	abs.f32 	%f304, %f294;
	abs.f32 	%f305, %f303;
	setp.ltu.f32 	%p58, %f304, %f305;
	sub.f32 	%f306, %f303, %f544;
	add.f32 	%f307, %f294, %f306;
	sub.f32 	%f308, %f294, %f544;
	sub.f32 	%f309, %f308, %f292;
	selp.f32 	%f310, %f307, %f309, %p58;
	add.f32 	%f545, %f302, %f310;
	add.f32 	%f311, %f542, %f536;
	abs.f32 	%f312, %f542;
	abs.f32 	%f313, %f536;
	setp.ltu.f32 	%p59, %f312, %f313;
	sub.f32 	%f314, %f536, %f311;
	add.f32 	%f315, %f542, %f314;
	sub.f32 	%f316, %f542, %f311;
	add.f32 	%f317, %f536, %f316;
	selp.f32 	%f318, %f315, %f317, %p59;
	add.f32 	%f319, %f543, %f318;
	neg.f32 	%f320, %f537;
	sub.f32 	%f542, %f311, %f537;
	abs.f32 	%f321, %f311;
	abs.f32 	%f322, %f320;
	setp.ltu.f32 	%p60, %f321, %f322;
	sub.f32 	%f323, %f320, %f542;
	add.f32 	%f324, %f311, %f323;
	sub.f32 	%f325, %f311, %f542;
	sub.f32 	%f326, %f325, %f537;
	selp.f32 	%f327, %f324, %f326, %p60;
	add.f32 	%f543, %f319, %f327;
$L__BB2_41:
	add.f32 	%f502, %f544, %f545;
	mul.f32 	%f503, %f1, 0f3F000000;
	add.s32 	%r154, %r72, 1;
	cvt.rn.f32.s32 	%f504, %r154;
	mul.f32 	%f505, %f503, %f504;
	div.rn.f32 	%f550, %f502, %f505;
	mov.b16 	%rs25, 1;
$L__BB2_42:
	ld.param.u64 	%rd248, [coppock_many_series_one_param_f32_param_8];
	ld.param.u32 	%r159, [coppock_many_series_one_param_f32_param_4];
	cvta.to.global.u64 	%rd245, %rd248;
	add.s64 	%rd247, %rd245, %rd137;
	st.global.f32 	[%rd247], %f550;
	add.s32 	%r174, %r174, 1;
	setp.lt.s32 	%p81, %r174, %r159;
	add.s32 	%r173, %r173, 1;
	add.s16 	%rs23, %rs23, 1;
	mov.u16 	%rs24, %rs25;
	@%p81 bra 	$L__BB2_34;
	bra.uni 	$L__BB2_61;
$L__BB2_43:
	add.s32 	%r120, %r4, %r173;
	sub.s32 	%r121, %r120, %r38;
	setp.gt.u32 	%p61, %r121, -4;
	mov.f32 	%f545, 0f00000000;
	mov.b32 	%r183, 1;
	mov.f32 	%f544, %f545;
	mov.f32 	%f543, %f545;
	mov.f32 	%f542, %f545;
	@%p61 bra 	$L__BB2_47;
	sub.s32 	%r123, %r174, %r72;
	add.s32 	%r179, %r123, 2;
	neg.s32 	%r124, %r72;
	sub.s32 	%r125, %r124, %r70;
	add.s32 	%r178, %r125, %r174;
	sub.s32 	%r126, %r124, %r71;
	add.s32 	%r177, %r126, %r174;
	mov.f32 	%f545, 0f00000000;
	mov.b32 	%r176, 2;
$L__BB2_45:
	.pragma "nounroll";
	add.s32 	%r127, %r176, -1;
	add.s32 	%r128, %r179, -1;
	add.s32 	%r129, %r178, 1;
	add.s32 	%r130, %r177, 1;
	mul.wide.s32 	%rd161, %r128, %r68;
	add.s64 	%rd162, %rd161, %rd4;
	mul.wide.s32 	%rd163, %r129, %r68;
	add.s64 	%rd164, %rd163, %rd4;
	mul.wide.s32 	%rd165, %r130, %r68;
	add.s64 	%rd166, %rd165, %rd4;
	shl.b64 	%rd167, %rd162, 2;
	add.s64 	%rd168, %rd2, %rd167;
	ld.global.nc.f32 	%f331, [%rd168];
	shl.b64 	%rd169, %rd164, 2;
	add.s64 	%rd170, %rd1, %rd169;
	ld.global.nc.f32 	%f332, [%rd170];
	shl.b64 	%rd171, %rd166, 2;
	add.s64 	%rd172, %rd1, %rd171;
	ld.global.nc.f32 	%f333, [%rd172];
	add.f32 	%f334, %f332, %f333;
	fma.rn.f32 	%f335, %f331, %f334, 0fC0000000;
	mul.f32 	%f336, %f335, 0f42C80000;
	add.f32 	%f337, %f542, %f336;
	abs.f32 	%f338, %f542;
	abs.f32 	%f339, %f336;
	setp.ltu.f32 	%p62, %f338, %f339;
	sub.f32 	%f340, %f336, %f337;
	add.f32 	%f341, %f542, %f340;
	sub.f32 	%f342, %f542, %f337;
	add.f32 	%f343, %f336, %f342;
	selp.f32 	%f344, %f341, %f343, %p62;
	add.f32 	%f345, %f543, %f344;
	cvt.rn.f32.u32 	%f346, %r127;
	mul.f32 	%f347, %f336, %f346;
	add.f32 	%f348, %f544, %f347;
	abs.f32 	%f349, %f544;
	abs.f32 	%f350, %f347;
	setp.ltu.f32 	%p63, %f349, %f350;
	sub.f32 	%f351, %f347, %f348;
	add.f32 	%f352, %f544, %f351;
	sub.f32 	%f353, %f544, %f348;
	add.f32 	%f354, %f347, %f353;
	selp.f32 	%f355, %f352, %f354, %p63;
	add.f32 	%f356, %f545, %f355;
	add.s32 	%r131, %r179, 2;
	add.s32 	%r132, %r178, 2;
	add.s32 	%r133, %r177, 2;
	mul.wide.s32 	%rd173, %r179, %r68;
	add.s64 	%rd174, %rd173, %rd4;
	mul.wide.s32 	%rd175, %r132, %r68;
	add.s64 	%rd176, %rd175, %rd4;
	mul.wide.s32 	%rd177, %r133, %r68;
	add.s64 	%rd178, %rd177, %rd4;
	shl.b64 	%rd179, %rd174, 2;
	add.s64 	%rd180, %rd2, %rd179;
	ld.global.nc.f32 	%f357, [%rd180];
	shl.b64 	%rd181, %rd176, 2;
	add.s64 	%rd182, %rd1, %rd181;
	ld.global.nc.f32 	%f358, [%rd182];
	shl.b64 	%rd183, %rd178, 2;
	add.s64 	%rd184, %rd1, %rd183;
	ld.global.nc.f32 	%f359, [%rd184];
	add.f32 	%f360, %f358, %f359;
	fma.rn.f32 	%f361, %f357, %f360, 0fC0000000;
	mul.f32 	%f362, %f361, 0f42C80000;
	add.f32 	%f363, %f337, %f362;
	abs.f32 	%f364, %f337;
	abs.f32 	%f365, %f362;
	setp.ltu.f32 	%p64, %f364, %f365;
	sub.f32 	%f366, %f362, %f363;
	add.f32 	%f367, %f337, %f366;
	sub.f32 	%f368, %f337, %f363;
	add.f32 	%f369, %f362, %f368;
	selp.f32 	%f370, %f367, %f369, %p64;
	add.f32 	%f371, %f345, %f370;
	cvt.rn.f32.u32 	%f372, %r176;
	mul.f32 	%f373, %f362, %f372;
	add.f32 	%f374, %f348, %f373;
	abs.f32 	%f375, %f348;
	abs.f32 	%f376, %f373;
	setp.ltu.f32 	%p65, %f375, %f376;
	sub.f32 	%f377, %f373, %f374;
	add.f32 	%f378, %f348, %f377;
	sub.f32 	%f379, %f348, %f374;
	add.f32 	%f380, %f373, %f379;
	selp.f32 	%f381, %f378, %f380, %p65;
	add.f32 	%f382, %f356, %f381;
	add.s32 	%r134, %r179, 1;
	add.s32 	%r135, %r178, 3;
	add.s32 	%r136, %r177, 3;
	mul.wide.s32 	%rd185, %r134, %r68;
	add.s64 	%rd186, %rd185, %rd4;
	mul.wide.s32 	%rd187, %r135, %r68;
	add.s64 	%rd188, %rd187, %rd4;
	mul.wide.s32 	%rd189, %r136, %r68;
	add.s64 	%rd190, %rd189, %rd4;
	shl.b64 	%rd191, %rd186, 2;
	add.s64 	%rd192, %rd2, %rd191;
	ld.global.nc.f32 	%f383, [%rd192];
	shl.b64 	%rd193, %rd188, 2;
	add.s64 	%rd194, %rd1, %rd193;
	ld.global.nc.f32 	%f384, [%rd194];
	shl.b64 	%rd195, %rd190, 2;
	add.s64 	%rd196, %rd1, %rd195;
	ld.global.nc.f32 	%f385, [%rd196];
	add.f32 	%f386, %f384, %f385;
	fma.rn.f32 	%f387, %f383, %f386, 0fC0000000;
	mul.f32 	%f388, %f387, 0f42C80000;
	add.f32 	%f389, %f363, %f388;
	abs.f32 	%f390, %f363;
	abs.f32 	%f391, %f388;
	setp.ltu.f32 	%p66, %f390, %f391;
	sub.f32 	%f392, %f388, %f389;
	add.f32 	%f393, %f363, %f392;
	sub.f32 	%f394, %f363, %f389;
	add.f32 	%f395, %f388, %f394;
	selp.f32 	%f396, %f393, %f395, %p66;
	add.f32 	%f397, %f371, %f396;
	add.s32 	%r137, %r176, 1;
	cvt.rn.f32.u32 	%f398, %r137;
	mul.f32 	%f399, %f388, %f398;
	add.f32 	%f400, %f374, %f399;
	abs.f32 	%f401, %f374;
	abs.f32 	%f402, %f399;
	setp.ltu.f32 	%p67, %f401, %f402;
	sub.f32 	%f403, %f399, %f400;
	add.f32 	%f404, %f374, %f403;
	sub.f32 	%f405, %f374, %f400;
	add.f32 	%f406, %f399, %f405;
	selp.f32 	%f407, %f404, %f406, %p67;
	add.f32 	%f408, %f382, %f407;
	add.s32 	%r178, %r178, 4;
	add.s32 	%r177, %r177, 4;
	mul.wide.s32 	%rd197, %r131, %r68;
	add.s64 	%rd198, %rd197, %rd4;
	mul.wide.s32 	%rd199, %r178, %r68;
	add.s64 	%rd200, %rd199, %rd4;
	mul.wide.s32 	%rd201, %r177, %r68;
	add.s64 	%rd202, %rd201, %rd4;
	shl.b64 	%rd203, %rd198, 2;
	add.s64 	%rd204, %rd2, %rd203;
	ld.global.nc.f32 	%f409, [%rd204];
	shl.b64 	%rd205, %rd200, 2;
	add.s64 	%rd206, %rd1, %rd205;
	ld.global.nc.f32 	%f410, [%rd206];
	shl.b64 	%rd207, %rd202, 2;
	add.s64 	%rd208, %rd1, %rd207;
	ld.global.nc.f32 	%f411, [%rd208];
	add.f32 	%f412, %f410, %f411;
	fma.rn.f32 	%f413, %f409, %f412, 0fC0000000;
	mul.f32 	%f414, %f413, 0f42C80000;
	add.f32 	%f542, %f389, %f414;
	abs.f32 	%f415, %f389;
	abs.f32 	%f416, %f414;
	setp.ltu.f32 	%p68, %f415, %f416;
	sub.f32 	%f417, %f414, %f542;
	add.f32 	%f418, %f389, %f417;
	sub.f32 	%f419, %f389, %f542;
	add.f32 	%f420, %f414, %f419;
	selp.f32 	%f421, %f418, %f420, %p68;
	add.f32 	%f543, %f397, %f421;
	add.s32 	%r138, %r176, 2;
	cvt.rn.f32.u32 	%f422, %r138;
	mul.f32 	%f423, %f414, %f422;
	add.f32 	%f544, %f400, %f423;
	abs.f32 	%f424, %f400;
	abs.f32 	%f425, %f423;
	setp.ltu.f32 	%p69, %f424, %f425;
	sub.f32 	%f426, %f423, %f544;
	add.f32 	%f427, %f400, %f426;
	sub.f32 	%f428, %f400, %f544;
	add.f32 	%f429, %f423, %f428;
	selp.f32 	%f430, %f427, %f429, %p69;
	add.f32 	%f545, %f408, %f430;
	add.s32 	%r179, %r179, 4;
	add.s32 	%r176, %r176, 4;
	add.s32 	%r139, %r4, %r173;
	sub.s32 	%r140, %r38, %r139;
	and.b32  	%r141, %r140, -4;
	setp.eq.s32 	%p70, %r138, %r141;
	@%p70 bra 	$L__BB2_46;
	bra.uni 	$L__BB2_45;
$L__BB2_46:
	add.s32 	%r180, %r179, -2;
	add.s32 	%r183, %r176, -1;
$L__BB2_47:
	add.s32 	%r142, %r4, %r173;
	sub.s32 	%r143, %r38, %r142;
	and.b32  	%r144, %r143, 3;
	setp.eq.s32 	%p71, %r144, 0;
	@%p71 bra 	$L__BB2_41;
	cvt.u16.u32 	%rs18, %r38;
	add.s16 	%rs19, %rs2, %rs23;
	sub.s16 	%rs7, %rs18, %rs19;
	and.b16  	%rs20, %rs7, 3;
	setp.eq.s16 	%p72, %rs20, 1;
	@%p72 bra 	$L__BB2_50;
	add.s32 	%r145, %r180, 1;
	sub.s32 	%r146, %r145, %r70;
	sub.s32 	%r147, %r145, %r71;
	mul.wide.s32 	%rd209, %r145, %r68;
	add.s64 	%rd210, %rd209, %rd4;
	mul.wide.s32 	%rd211, %r146, %r68;
	add.s64 	%rd212, %rd211, %rd4;
	mul.wide.s32 	%rd213, %r147, %r68;
	add.s64 	%rd214, %rd213, %rd4;
	shl.b64 	%rd215, %rd210, 2;
	add.s64 	%rd216, %rd2, %rd215;
	ld.global.nc.f32 	%f432, [%rd216];
	shl.b64 	%rd217, %rd212, 2;
	add.s64 	%rd218, %rd1, %rd217;
	ld.global.nc.f32 	%f433, [%rd218];
	shl.b64 	%rd219, %rd214, 2;
	add.s64 	%rd220, %rd1, %rd219;
	ld.global.nc.f32 	%f434, [%rd220];
	add.f32 	%f435, %f433, %f434;
	fma.rn.f32 	%f436, %f432, %f435, 0fC0000000;
	mul.f32 	%f437, %f436, 0f42C80000;
	add.f32 	%f438, %f542, %f437;
	abs.f32 	%f439, %f542;
	abs.f32 	%f440, %f437;
	setp.ltu.f32 	%p73, %f439, %f440;
	sub.f32 	%f441, %f437, %f438;
	add.f32 	%f442, %f542, %f441;
	sub.f32 	%f443, %f542, %f438;
	add.f32 	%f444, %f437, %f443;
	selp.f32 	%f445, %f442, %f444, %p73;
	add.f32 	%f446, %f543, %f445;
	cvt.rn.f32.u32 	%f447, %r183;
	mul.f32 	%f448, %f437, %f447;
	add.f32 	%f449, %f544, %f448;
	abs.f32 	%f450, %f544;
	abs.f32 	%f451, %f448;
	setp.ltu.f32 	%p74, %f450, %f451;
	sub.f32 	%f452, %f448, %f449;
	add.f32 	%f453, %f544, %f452;
	sub.f32 	%f454, %f544, %f449;
	add.f32 	%f455, %f448, %f454;
	selp.f32 	%f456, %f453, %f455, %p74;
	add.f32 	%f457, %f545, %f456;
	add.s32 	%r148, %r183, 1;
	add.s32 	%r180, %r180, 2;
	sub.s32 	%r149, %r180, %r70;
	sub.s32 	%r150, %r180, %r71;
	mul.wide.s32 	%rd221, %r180, %r68;
	add.s64 	%rd222, %rd221, %rd4;
	mul.wide.s32 	%rd223, %r149, %r68;
	add.s64 	%rd224, %rd223, %rd4;
	mul.wide.s32 	%rd225, %r150, %r68;
	add.s64 	%rd226, %rd225, %rd4;
	shl.b64 	%rd227, %rd222, 2;
	add.s64 	%rd228, %rd2, %rd227;
	ld.global.nc.f32 	%f458, [%rd228];
	shl.b64 	%rd229, %rd224, 2;
	add.s64 	%rd230, %rd1, %rd229;
	ld.global.nc.f32 	%f459, [%rd230];
	shl.b64 	%rd231, %rd226, 2;
	add.s64 	%rd232, %rd1, %rd231;
	ld.global.nc.f32 	%f460, [%rd232];
	add.f32 	%f461, %f459, %f460;
	fma.rn.f32 	%f462, %f458, %f461, 0fC0000000;
	mul.f32 	%f463, %f462, 0f42C80000;
	add.f32 	%f542, %f438, %f463;
	abs.f32 	%f464, %f438;
	abs.f32 	%f465, %f463;
	setp.ltu.f32 	%p75, %f464, %f465;
	sub.f32 	%f466, %f463, %f542;
	add.f32 	%f467, %f438, %f466;
	sub.f32 	%f468, %f438, %f542;
	add.f32 	%f469, %f463, %f468;
	selp.f32 	%f470, %f467, %f469, %p75;
	add.f32 	%f543, %f446, %f470;
	cvt.rn.f32.u32 	%f471, %r148;
	mul.f32 	%f472, %f463, %f471;
	add.f32 	%f544, %f449, %f472;
	abs.f32 	%f473, %f449;
	abs.f32 	%f474, %f472;
	setp.ltu.f32 	%p76, %f473, %f474;
	sub.f32 	%f475, %f472, %f544;
	add.f32 	%f476, %f449, %f475;
	sub.f32 	%f477, %f449, %f544;
	add.f32 	%f478, %f472, %f477;
	selp.f32 	%f479, %f476, %f478, %p76;
	add.f32 	%f545, %f457, %f479;
	add.s32 	%r183, %r183, 2;
$L__BB2_50:
	and.b16  	%rs21, %rs7, 1;
	setp.eq.b16 	%p77, %rs21, 1;
	not.pred 	%p78, %p77;
	@%p78 bra 	$L__BB2_41;
	add.s32 	%r151, %r180, 1;
	sub.s32 	%r152, %r151, %r70;
	sub.s32 	%r153, %r151, %r71;
	mul.wide.s32 	%rd233, %r151, %r68;
	add.s64 	%rd234, %rd233, %rd4;
	mul.wide.s32 	%rd235, %r152, %r68;
	add.s64 	%rd236, %rd235, %rd4;
	mul.wide.s32 	%rd237, %r153, %r68;
	add.s64 	%rd238, %rd237, %rd4;
	shl.b64 	%rd239, %rd234, 2;
	add.s64 	%rd240, %rd2, %rd239;
	ld.global.nc.f32 	%f480, [%rd240];
	shl.b64 	%rd241, %rd236, 2;
	add.s64 	%rd242, %rd1, %rd241;
	ld.global.nc.f32 	%f481, [%rd242];
	shl.b64 	%rd243, %rd238, 2;
	add.s64 	%rd244, %rd1, %rd243;
	ld.global.nc.f32 	%f482, [%rd244];
	add.f32 	%f483, %f481, %f482;
	fma.rn.f32 	%f484, %f480, %f483, 0fC0000000;
	mul.f32 	%f485, %f484, 0f42C80000;
	add.f32 	%f98, %f542, %f485;
	abs.f32 	%f486, %f542;
	abs.f32 	%f487, %f485;
	setp.ltu.f32 	%p79, %f486, %f487;
	sub.f32 	%f488, %f485, %f98;
	add.f32 	%f489, %f542, %f488;
	sub.f32 	%f490, %f542, %f98;
	add.f32 	%f491, %f485, %f490;
	selp.f32 	%f492, %f489, %f491, %p79;
	add.f32 	%f543, %f543, %f492;
	cvt.rn.f32.u32 	%f493, %r183;
	mul.f32 	%f494, %f485, %f493;
	add.f32 	%f100, %f544, %f494;
	abs.f32 	%f495, %f544;
	abs.f32 	%f496, %f494;
	setp.ltu.f32 	%p80, %f495, %f496;
	sub.f32 	%f497, %f494, %f100;
	add.f32 	%f498, %f544, %f497;
	sub.f32 	%f499, %f544, %f100;
	add.f32 	%f500, %f494, %f499;
	selp.f32 	%f501, %f498, %f500, %p80;
	add.f32 	%f545, %f545, %f501;
	mov.f32 	%f542, %f98;
	mov.f32 	%f544, %f100;
	bra.uni 	$L__BB2_41;
$L__BB2_52:
	sub.s32 	%r103, %r174, %r70;
	sub.s32 	%r104, %r174, %r71;
	mul.wide.s32 	%rd105, %r174, %r68;
	add.s64 	%rd18, %rd105, %rd4;
	mul.wide.s32 	%rd106, %r103, %r68;
	add.s64 	%rd19, %rd106, %rd4;
	mul.wide.s32 	%rd107, %r104, %r68;
	add.s64 	%rd20, %rd107, %rd4;
	shl.b64 	%rd108, %rd18, 2;
	add.s64 	%rd109, %rd2, %rd108;
	ld.global.nc.f32 	%f106, [%rd109];
	shl.b64 	%rd110, %rd19, 2;
	add.s64 	%rd111, %rd2, %rd110;
	ld.global.nc.f32 	%f213, [%rd111];
	shl.b64 	%rd112, %rd20, 2;
	add.s64 	%rd113, %rd2, %rd112;
	ld.global.nc.f32 	%f214, [%rd113];
	abs.f32 	%f215, %f106;
	abs.f32 	%f216, %f213;
	setp.nan.f32 	%p38, %f215, %f216;
	abs.f32 	%f217, %f214;
	setp.nan.f32 	%p39, %f217, %f217;
	or.pred  	%p40, %p38, %p39;
	selp.u32 	%r65, 1, 0, %p40;
	mov.f32 	%f571, 0f00000000;
	@%p40 bra 	$L__BB2_54;
	add.s64 	%rd115, %rd1, %rd110;
	ld.global.nc.f32 	%f218, [%rd115];
	add.s64 	%rd117, %rd1, %rd112;
	ld.global.nc.f32 	%f219, [%rd117];
	add.f32 	%f220, %f218, %f219;
	fma.rn.f32 	%f221, %f106, %f220, 0fC0000000;
	mul.f32 	%f571, %f221, 0f42C80000;
$L__BB2_54:
	sub.s32 	%r105, %r174, %r72;
	sub.s32 	%r106, %r105, %r70;
	sub.s32 	%r107, %r105, %r71;
	mul.wide.s32 	%rd118, %r105, %r68;
	add.s64 	%rd119, %rd118, %rd4;
	mul.wide.s32 	%rd120, %r106, %r68;
	add.s64 	%rd21, %rd120, %rd4;
	mul.wide.s32 	%rd121, %r107, %r68;
	add.s64 	%rd22, %rd121, %rd4;
	shl.b64 	%rd122, %rd119, 2;
	add.s64 	%rd123, %rd2, %rd122;
	ld.global.nc.f32 	%f109, [%rd123];
	shl.b64 	%rd124, %rd21, 2;
	add.s64 	%rd125, %rd2, %rd124;
	ld.global.nc.f32 	%f223, [%rd125];
	shl.b64 	%rd126, %rd22, 2;
	add.s64 	%rd127, %rd2, %rd126;
	ld.global.nc.f32 	%f224, [%rd127];
	abs.f32 	%f225, %f109;
	abs.f32 	%f226, %f223;
	setp.nan.f32 	%p41, %f225, %f226;
	abs.f32 	%f227, %f224;
	setp.nan.f32 	%p42, %f227, %f227;
	or.pred  	%p2, %p41, %p42;
	mov.f32 	%f572, 0f00000000;
	@%p2 bra 	$L__BB2_56;
	add.s64 	%rd129, %rd1, %rd124;
	ld.global.nc.f32 	%f228, [%rd129];
	add.s64 	%rd131, %rd1, %rd126;
	ld.global.nc.f32 	%f229, [%rd131];
	add.f32 	%f230, %f228, %f229;
	fma.rn.f32 	%f231, %f109, %f230, 0fC0000000;
	mul.f32 	%f572, %f231, 0f42C80000;
$L__BB2_56:
	selp.s32 	%r108, -1, 0, %p2;
	add.s32 	%r109, %r172, %r65;
	add.s32 	%r172, %r109, %r108;
	setp.ne.s32 	%p43, %r172, 0;
	mov.b16 	%rs27, 0;
	mov.f32 	%f581, 0f7FFFFFFF;
	@%p43 bra 	$L__BB2_60;
	and.b16  	%rs11, %rs24, 255;
	setp.eq.s16 	%p44, %rs11, 0;
	mov.f32 	%f573, 0f00000000;
	mov.f32 	%f574, %f573;
	mov.f32 	%f575, %f573;
	mov.f32 	%f576, %f573;
	@%p44 bra 	$L__BB2_59;
	add.f32 	%f234, %f542, %f543;
	mul.f32 	%f235, %f571, %f1;
	add.f32 	%f236, %f544, %f235;
	abs.f32 	%f237, %f544;
	abs.f32 	%f238, %f235;
	setp.ltu.f32 	%p45, %f237, %f238;
	sub.f32 	%f239, %f235, %f236;
	add.f32 	%f240, %f544, %f239;
	sub.f32 	%f241, %f544, %f236;
	add.f32 	%f242, %f235, %f241;
	selp.f32 	%f243, %f240, %f242, %p45;
	add.f32 	%f244, %f545, %f243;
	neg.f32 	%f245, %f234;
	sub.f32 	%f575, %f236, %f234;
	abs.f32 	%f246, %f236;
	abs.f32 	%f247, %f245;
	setp.ltu.f32 	%p46, %f246, %f247;
	sub.f32 	%f248, %f245, %f575;
	add.f32 	%f249, %f236, %f248;
	sub.f32 	%f250, %f236, %f575;
	sub.f32 	%f251, %f250, %f234;
	selp.f32 	%f252, %f249, %f251, %p46;
	add.f32 	%f576, %f244, %f252;
	add.f32 	%f253, %f542, %f571;
	abs.f32 	%f254, %f542;
	abs.f32 	%f255, %f571;
	setp.ltu.f32 	%p47, %f254, %f255;
	sub.f32 	%f256, %f571, %f253;
	add.f32 	%f257, %f542, %f256;
	sub.f32 	%f258, %f542, %f253;
	add.f32 	%f259, %f571, %f258;
	selp.f32 	%f260, %f257, %f259, %p47;
	add.f32 	%f261, %f543, %f260;
	neg.f32 	%f262, %f572;
	sub.f32 	%f573, %f253, %f572;
	abs.f32 	%f263, %f253;
	abs.f32 	%f264, %f262;
	setp.ltu.f32 	%p48, %f263, %f264;
	sub.f32 	%f265, %f262, %f573;
	add.f32 	%f266, %f253, %f265;
	sub.f32 	%f267, %f253, %f573;
	sub.f32 	%f268, %f267, %f572;
	selp.f32 	%f269, %f266, %f268, %p48;
	add.f32 	%f574, %f261, %f269;
$L__BB2_59:
	add.f32 	%f270, %f575, %f576;
	div.rn.f32 	%f581, %f270, %f43;
	mov.b16 	%rs27, 1;
	mov.f32 	%f542, %f573;
	mov.f32 	%f543, %f574;
	mov.f32 	%f544, %f575;
	mov.f32 	%f545, %f576;
$L__BB2_60:
	ld.param.u32 	%r158, [coppock_many_series_one_param_f32_param_4];
	add.s64 	%rd133, %rd3, %rd108;
	st.global.f32 	[%rd133], %f581;
	add.s32 	%r174, %r174, 1;
	setp.lt.s32 	%p49, %r174, %r158;
	mov.u16 	%rs24, %rs27;
	@%p49 bra 	$L__BB2_52;
$L__BB2_61:
	ret;

}


// ===== COMPILED SASS (sm_100) =====

	.target	sm_100

	.elftype	@"ET_EXEC"


//--------------------- .note.nv.tkinfo           --------------------------
	.section	.note.nv.tkinfo,"",@"SHT_NOTE"
	.sectionflags	@"SHF_NOTE_NV_TKINFO"
	.tkinfo
        /*0018*/ 	.word	0x00000002
        /*0030*/ 	.string	""
        /*0030*/ 	.string	"ptxas"
        /*0030*/ 	.string	"Cuda compilation tools, release 13.0, V13.0.88"
        /*0030*/ 	.string	"Build cuda_13.0.r13.0/compiler.36424714_0"
        /*0030*/ 	.string	"-arch sm_100 -m 64 "



//--------------------- .note.nv.cuinfo           --------------------------
	.section	.note.nv.cuinfo,"",@"SHT_NOTE"
	.sectionflags	@"SHF_NOTE_NV_CUINFO"
        /*0018*/ 	.short	0x0002
        /*001a*/ 	.short	0x0064
        /*001c*/ 	.short	0x0082
	.zero		2


//--------------------- .nv.info                  --------------------------
	.section	.nv.info,"",@"SHT_CUDA_INFO"
	.align	4


	//----- nvinfo : EIATTR_REGCOUNT
	.align		4
        /*0000*/ 	.byte	0x04, 0x2f
        /*0002*/ 	.short	(.L_1 - .L_0)
	.align		4
.L_0:
        /*0004*/ 	.word	index@(coppock_batch_f32)
        /*0008*/ 	.word	0x00000028


	//----- nvinfo : EIATTR_FRAME_SIZE
	.align		4
.L_1:
        /*000c*/ 	.byte	0x04, 0x11
        /*000e*/ 	.short	(.L_3 - .L_2)
	.align		4
.L_2:
        /*0010*/ 	.word	index@($__internal_1_$__cuda_sm3x_div_rn_noftz_f32_slowpath)
        /*0014*/ 	.word	0x00000000


	//----- nvinfo : EIATTR_FRAME_SIZE
	.align		4
.L_3:
        /*0018*/ 	.byte	0x04, 0x11
        /*001a*/ 	.short	(.L_5 - .L_4)
	.align		4
.L_4:
        /*001c*/ 	.word	index@(coppock_batch_f32)
        /*0020*/ 	.word	0x00000000


	//----- nvinfo : EIATTR_REGCOUNT
	.align		4
.L_5:
        /*0024*/ 	.byte	0x04, 0x2f
        /*0026*/ 	.short	(.L_7 - .L_6)
	.align		4
.L_6:
        /*0028*/ 	.word	index@(coppock_batch_time_parallel_f32)
        /*002c*/ 	.word	0x0000001c


	//----- nvinfo : EIATTR_FRAME_SIZE
	.align		4
.L_7:
        /*0030*/ 	.byte	0x04, 0x11
        /*0032*/ 	.short	(.L_9 - .L_8)
	.align		4
.L_8:
        /*0034*/ 	.word	index@(coppock_batch_time_parallel_f32)
        /*0038*/ 	.word	0x00000000


	//----- nvinfo : EIATTR_REGCOUNT
	.align		4
.L_9:
        /*003c*/ 	.byte	0x04, 0x2f
        /*003e*/ 	.short	(.L_11 - .L_10)
	.align		4
.L_10:
        /*0040*/ 	.word	index@(coppock_many_series_one_param_f32)
        /*0044*/ 	.word	0x00000028


	//----- nvinfo : EIATTR_FRAME_SIZE
	.align		4
.L_11:
        /*0048*/ 	.byte	0x04, 0x11
        /*004a*/ 	.short	(.L_13 - .L_12)
	.align		4
.L_12:
        /*004c*/ 	.word	index@($__internal_0_$__cuda_sm3x_div_rn_noftz_f32_slowpath)
        /*0050*/ 	.word	0x00000000


	//----- nvinfo : EIATTR_FRAME_SIZE
	.align		4
.L_13:
        /*0054*/ 	.byte	0x04, 0x11
        /*0056*/ 	.short	(.L_15 - .L_14)
	.align		4
.L_14:
        /*0058*/ 	.word	index@(coppock_many_series_one_param_f32)
        /*005c*/ 	.word	0x00000000


	//----- nvinfo : EIATTR_MIN_STACK_SIZE
	.align		4
.L_15:
        /*0060*/ 	.byte	0x04, 0x12
        /*0062*/ 	.short	(.L_17 - .L_16)
	.align		4
.L_16:
        /*0064*/ 	.word	index@(coppock_many_series_one_param_f32)
        /*0068*/ 	.word	0x00000000


	//----- nvinfo : EIATTR_MIN_STACK_SIZE
	.align		4
.L_17:
        /*006c*/ 	.byte	0x04, 0x12
        /*006e*/ 	.short	(.L_19 - .L_18)
	.align		4
.L_18:
        /*0070*/ 	.word	index@(coppock_batch_time_parallel_f32)
        /*0074*/ 	.word	0x00000000


	//----- nvinfo : EIATTR_MIN_STACK_SIZE
	.align		4
.L_19:
        /*0078*/ 	.byte	0x04, 0x12
        /*007a*/ 	.short	(.L_21 - .L_20)
	.align		4
.L_20:
        /*007c*/ 	.word	index@(coppock_batch_f32)
        /*0080*/ 	.word	0x00000000
.L_21:


//--------------------- .nv.compat                --------------------------
	.section	.nv.compat,"",@"SHT_CUDA_COMPAT_INFO"
	.align	4
        /*0000*/ 	.byte	0x02, 0x09, 0x00, 0x00, 0x02, 0x02, 0x01, 0x00, 0x02, 0x05, 0x05, 0x00, 0x03, 0x07, 0x01, 0x01
        /*0010*/ 	.byte	0x02, 0x03, 0x00, 0x00, 0x02, 0x06, 0x01, 0x00, 0x04, 0x0b, 0x08, 0x00, 0x01, 0x00, 0x00, 0x00
        /*0020*/ 	.byte	0x00, 0x00, 0x00, 0x00


//--------------------- .nv.info.coppock_many_series_one_param_f32 --------------------------
	.section	.nv.info.coppock_many_series_one_param_f32,"",@"SHT_CUDA_INFO"
	.sectionflags	@""
	.align	4


	//----- nvinfo : EIATTR_CUDA_API_VERSION
	.align		4
        /*0000*/ 	.byte	0x04, 0x37
        /*0002*/ 	.short	(.L_23 - .L_22)
.L_22:
        /*0004*/ 	.word	0x00000082


	//----- nvinfo : EIATTR_KPARAM_INFO
	.align		4
.L_23:
        /*0008*/ 	.byte	0x04, 0x17
        /*000a*/ 	.short	(.L_25 - .L_24)
.L_24:
        /*000c*/ 	.word	0x00000000
        /*0010*/ 	.short	0x0008
        /*0012*/ 	.short	0x0030
        /*0014*/ 	.byte	0x00, 0xf5, 0x21, 0x00


	//----- nvinfo : EIATTR_KPARAM_INFO
	.align		4
.L_25:
        /*0018*/ 	.byte	0x04, 0x17
        /*001a*/ 	.short	(.L_27 - .L_26)
.L_26:
        /*001c*/ 	.word	0x00000000
        /*0020*/ 	.short	0x0007
        /*0022*/ 	.short	0x0028
        /*0024*/ 	.byte	0x00, 0xf0, 0x11, 0x00


	//----- nvinfo : EIATTR_KPARAM_INFO
	.align		4
.L_27:
        /*0028*/ 	.byte	0x04, 0x17
        /*002a*/ 	.short	(.L_29 - .L_28)
.L_28:
        /*002c*/ 	.word	0x00000000
        /*0030*/ 	.short	0x0006
        /*0032*/ 	.short	0x0024
        /*0034*/ 	.byte	0x00, 0xf0, 0x11, 0x00


	//----- nvinfo : EIATTR_KPARAM_INFO
	.align		4
.L_29:
        /*0038*/ 	.byte	0x04, 0x17
        /*003a*/ 	.short	(.L_31 - .L_30)
.L_30:
        /*003c*/ 	.word	0x00000000
        /*0040*/ 	.short	0x0005
        /*0042*/ 	.short	0x0020
        /*0044*/ 	.byte	0x00, 0xf0, 0x11, 0x00


	//----- nvinfo : EIATTR_KPARAM_INFO
	.align		4
.L_31:
        /*0048*/ 	.byte	0x04, 0x17
        /*004a*/ 	.short	(.L_33 - .L_32)
.L_32:
        /*004c*/ 	.word	0x00000000
        /*0050*/ 	.short	0x0004
        /*0052*/ 	.short	0x001c
        /*0054*/ 	.byte	0x00, 0xf0, 0x11, 0x00


	//----- nvinfo : EIATTR_KPARAM_INFO
	.align		4
.L_33:
        /*0058*/ 	.byte	0x04, 0x17
        /*005a*/ 	.short	(.L_35 - .L_34)
.L_34:
        /*005c*/ 	.word	0x00000000
        /*0060*/ 	.short	0x0003
        /*0062*/ 	.short	0x0018
        /*0064*/ 	.byte	0x00, 0xf0, 0x11, 0x00


	//----- nvinfo : EIATTR_KPARAM_INFO
	.align		4
.L_35:
        /*0068*/ 	.byte	0x04, 0x17
        /*006a*/ 	.short	(.L_37 - .L_36)
.L_36:
        /*006c*/ 	.word	0x00000000
        /*0070*/ 	.short	0x0002
        /*0072*/ 	.short	0x0010
        /*0074*/ 	.byte	0x00, 0xf5, 0x21, 0x00


	//----- nvinfo : EIATTR_KPARAM_INFO
	.align		4
.L_37:
        /*0078*/ 	.byte	0x04, 0x17
        /*007a*/ 	.short	(.L_39 - .L_38)
.L_38:
        /*007c*/ 	.word	0x00000000
        /*0080*/ 	.short	0x0001
        /*0082*/ 	.short	0x0008
        /*0084*/ 	.byte	0x00, 0xf5, 0x21, 0x00


	//----- nvinfo : EIATTR_KPARAM_INFO
	.align		4
.L_39:
        /*0088*/ 	.byte	0x04, 0x17
        /*008a*/ 	.short	(.L_41 - .L_40)
.L_40:
        /*008c*/ 	.word	0x00000000
        /*0090*/ 	.short	0x0000
        /*0092*/ 	.short	0x0000
        /*0094*/ 	.byte	0x00, 0xf5, 0x21, 0x00


	//----- nvinfo : EIATTR_SPARSE_MMA_MASK
	.align		4
.L_41:
        /*0098*/ 	.byte	0x03, 0x50
        /*009a*/ 	.short	0x0000


	//----- nvinfo : EIATTR_MAXREG_COUNT
	.align		4
        /*009c*/ 	.byte	0x03, 0x1b
        /*009e*/ 	.short	0x00ff


	//----- nvinfo : EIATTR_MERCURY_ISA_VERSION
	.align		4
        /*00a0*/ 	.byte	0x03, 0x5f
        /*00a2*/ 	.short	0x0101


	//----- nvinfo : EIATTR_VRC_CTA_INIT_COUNT
	.align		4
        /*00a4*/ 	.byte	0x02, 0x4a
	.zero		1
	.zero		1


	//----- nvinfo : EIATTR_EXIT_INSTR_OFFSETS
	.align		4
        /*00a8*/ 	.byte	0x04, 0x1c
        /*00aa*/ 	.short	(.L_43 - .L_42)


	//   ....[0]....
.L_42:
        /*00ac*/ 	.word	0x00000080


	//   ....[1]....
        /*00b0*/ 	.word	0x00000830


	//   ....[2]....
        /*00b4*/ 	.word	0x00001680


	//   ....[3]....
        /*00b8*/ 	.word	0x00002000


	//   ....[4]....
        /*00bc*/ 	.word	0x00003b50


	//----- nvinfo : EIATTR_CRS_STACK_SIZE
	.align		4
.L_43:
        /*00c0*/ 	.byte	0x04, 0x1e
        /*00c2*/ 	.short	(.L_45 - .L_44)
.L_44:
        /*00c4*/ 	.word	0x00000000


	//----- nvinfo : EIATTR_CBANK_PARAM_SIZE
	.align		4
.L_45:
        /*00c8*/ 	.byte	0x03, 0x19
        /*00ca*/ 	.short	0x0038


	//----- nvinfo : EIATTR_PARAM_CBANK
	.align		4
        /*00cc*/ 	.byte	0x04, 0x0a
        /*00ce*/ 	.short	(.L_47 - .L_46)
	.align		4
.L_46:
        /*00d0*/ 	.word	index@(.nv.constant0.coppock_many_series_one_param_f32)
        /*00d4*/ 	.short	0x0380
        /*00d6*/ 	.short	0x0038


	//----- nvinfo : EIATTR_SW_WAR
	.align		4
.L_47:
        /*00d8*/ 	.byte	0x04, 0x36
        /*00da*/ 	.short	(.L_49 - .L_48)
.L_48:
        /*00dc*/ 	.word	0x00000008
.L_49:


//--------------------- .nv.info.coppock_batch_time_parallel_f32 --------------------------
	.section	.nv.info.coppock_batch_time_parallel_f32,"",@"SHT_CUDA_INFO"
	.sectionflags	@""
	.align	4


	//----- nvinfo : EIATTR_CUDA_API_VERSION
	.align		4
        /*0000*/ 	.byte	0x04, 0x37
        /*0002*/ 	.short	(.L_51 - .L_50)
.L_50:
        /*0004*/ 	.word	0x00000082


	//----- nvinfo : EIATTR_KPARAM_INFO
	.align		4
.L_51:
        /*0008*/ 	.byte	0x04, 0x17
        /*000a*/ 	.short	(.L_53 - .L_52)
.L_52:
        /*000c*/ 	.word	0x00000000
        /*0010*/ 	.short	0x0008
        /*0012*/ 	.short	0x0038
        /*0014*/ 	.byte	0x00, 0xf5, 0x21, 0x00


	//----- nvinfo : EIATTR_KPARAM_INFO
	.align		4
.L_53:
        /*0018*/ 	.byte	0x04, 0x17
        /*001a*/ 	.short	(.L_55 - .L_54)
.L_54:
        /*001c*/ 	.word	0x00000000
        /*0020*/ 	.short	0x0007
        /*0022*/ 	.short	0x0030
        /*0024*/ 	.byte	0x00, 0xf0, 0x11, 0x00


	//----- nvinfo : EIATTR_KPARAM_INFO
	.align		4
.L_55:
        /*0028*/ 	.byte	0x04, 0x17
        /*002a*/ 	.short	(.L_57 - .L_56)
.L_56:
        /*002c*/ 	.word	0x00000000
        /*0030*/ 	.short	0x0006
        /*0032*/ 	.short	0x0028
        /*0034*/ 	.byte	0x00, 0xf5, 0x21, 0x00


	//----- nvinfo : EIATTR_KPARAM_INFO
	.align		4
.L_57:
        /*0038*/ 	.byte	0x04, 0x17
        /*003a*/ 	.short	(.L_59 - .L_58)
.L_58:
        /*003c*/ 	.word	0x00000000
        /*0040*/ 	.short	0x0005
        /*0042*/ 	.short	0x0020
        /*0044*/ 	.byte	0x00, 0xf5, 0x21, 0x00


	//----- nvinfo : EIATTR_KPARAM_INFO
	.align		4
.L_59:
        /*0048*/ 	.byte	0x04, 0x17
        /*004a*/ 	.short	(.L_61 - .L_60)
.L_60:
        /*004c*/ 	.word	0x00000000
        /*0050*/ 	.short	0x0004
        /*0052*/ 	.short	0x0018
        /*0054*/ 	.byte	0x00, 0xf5, 0x21, 0x00


	//----- nvinfo : EIATTR_KPARAM_INFO
	.align		4
.L_61:
        /*0058*/ 	.byte	0x04, 0x17
        /*005a*/ 	.short	(.L_63 - .L_62)
.L_62:
        /*005c*/ 	.word	0x00000000
        /*0060*/ 	.short	0x0003
        /*0062*/ 	.short	0x0014
        /*0064*/ 	.byte	0x00, 0xf0, 0x11, 0x00


	//----- nvinfo : EIATTR_KPARAM_INFO
	.align		4
.L_63:
        /*0068*/ 	.byte	0x04, 0x17
        /*006a*/ 	.short	(.L_65 - .L_64)
.L_64:
        /*006c*/ 	.word	0x00000000
        /*0070*/ 	.short	0x0002
        /*0072*/ 	.short	0x0010
        /*0074*/ 	.byte	0x00, 0xf0, 0x11, 0x00


	//----- nvinfo : EIATTR_KPARAM_INFO
	.align		4
.L_65:
        /*0078*/ 	.byte	0x04, 0x17
        /*007a*/ 	.short	(.L_67 - .L_66)
.L_66:
        /*007c*/ 	.word	0x00000000
        /*0080*/ 	.short	0x0001
        /*0082*/ 	.short	0x0008
        /*0084*/ 	.byte	0x00, 0xf5, 0x21, 0x00


	//----- nvinfo : EIATTR_KPARAM_INFO
	.align		4
.L_67:
        /*0088*/ 	.byte	0x04, 0x17
        /*008a*/ 	.short	(.L_69 - .L_68)
.L_68:
        /*008c*/ 	.word	0x00000000
        /*0090*/ 	.short	0x0000
        /*0092*/ 	.short	0x0000
        /*0094*/ 	.byte	0x00, 0xf5, 0x21, 0x00


	//----- nvinfo : EIATTR_SPARSE_MMA_MASK
	.align		4
.L_69:
        /*0098*/ 	.byte	0x03, 0x50
        /*009a*/ 	.short	0x0000


	//----- nvinfo : EIATTR_MAXREG_COUNT
	.align		4
        /*009c*/ 	.byte	0x03, 0x1b
        /*009e*/ 	.short	0x00ff


	//----- nvinfo : EIATTR_MERCURY_ISA_VERSION
	.align		4
        /*00a0*/ 	.byte	0x03, 0x5f
        /*00a2*/ 	.short	0x0101


	//----- nvinfo : EIATTR_VRC_CTA_INIT_COUNT
	.align		4
        /*00a4*/ 	.byte	0x02, 0x4a
	.zero		1
	.zero		1


	//----- nvinfo : EIATTR_EXIT_INSTR_OFFSETS
	.align		4
        /*00a8*/ 	.byte	0x04, 0x1c
        /*00aa*/ 	.short	(.L_71 - .L_70)


	//   ....[0]....
.L_70:
        /*00ac*/ 	.word	0x00000040


	//   ....[1]....
        /*00b0*/ 	.word	0x00000130


	//   ....[2]....
        /*00b4*/ 	.word	0x00000190


	//   ....[3]....
        /*00b8*/ 	.word	0x000006a0


	//----- nvinfo : EIATTR_CRS_STACK_SIZE
	.align		4
.L_71:
        /*00bc*/ 	.byte	0x04, 0x1e
        /*00be*/ 	.short	(.L_73 - .L_72)
.L_72:
        /*00c0*/ 	.word	0x00000000


	//----- nvinfo : EIATTR_CBANK_PARAM_SIZE
	.align		4
.L_73:
        /*00c4*/ 	.byte	0x03, 0x19
        /*00c6*/ 	.short	0x0040


	//----- nvinfo : EIATTR_PARAM_CBANK
	.align		4
        /*00c8*/ 	.byte	0x04, 0x0a
        /*00ca*/ 	.short	(.L_75 - .L_74)
	.align		4
.L_74:
        /*00cc*/ 	.word	index@(.nv.constant0.coppock_batch_time_parallel_f32)
        /*00d0*/ 	.short	0x0380
        /*00d2*/ 	.short	0x0040


	//----- nvinfo : EIATTR_SW_WAR
	.align		4
.L_75:
        /*00d4*/ 	.byte	0x04, 0x36
        /*00d6*/ 	.short	(.L_77 - .L_76)
.L_76:
        /*00d8*/ 	.word	0x00000008
.L_77:


//--------------------- .nv.info.coppock_batch_f32 --------------------------
	.section	.nv.info.coppock_batch_f32,"",@"SHT_CUDA_INFO"
	.sectionflags	@""
	.align	4


	//----- nvinfo : EIATTR_CUDA_API_VERSION
	.align		4
        /*0000*/ 	.byte	0x04, 0x37
        /*0002*/ 	.short	(.L_79 - .L_78)
.L_78:
        /*0004*/ 	.word	0x00000082


	//----- nvinfo : EIATTR_KPARAM_INFO
	.align		4
.L_79:
        /*0008*/ 	.byte	0x04, 0x17
        /*000a*/ 	.short	(.L_81 - .L_80)
.L_80:
        /*000c*/ 	.word	0x00000000
        /*0010*/ 	.short	0x0008
        /*0012*/ 	.short	0x0038
        /*0014*/ 	.byte	0x00, 0xf5, 0x21, 0x00


	//----- nvinfo : EIATTR_KPARAM_INFO
	.align		4
.L_81:
        /*0018*/ 	.byte	0x04, 0x17
        /*001a*/ 	.short	(.L_83 - .L_82)
.L_82:
        /*001c*/ 	.word	0x00000000
        /*0020*/ 	.short	0x0007
        /*0022*/ 	.short	0x0030
        /*0024*/ 	.byte	0x00, 0xf0, 0x11, 0x00


	//----- nvinfo : EIATTR_KPARAM_INFO
	.align		4
.L_83:
        /*0028*/ 	.byte	0x04, 0x17
        /*002a*/ 	.short	(.L_85 - .L_84)
.L_84:
        /*002c*/ 	.word	0x00000000
        /*0030*/ 	.short	0x0006
        /*0032*/ 	.short	0x0028
        /*0034*/ 	.byte	0x00, 0xf5, 0x21, 0x00


	//----- nvinfo : EIATTR_KPARAM_INFO
	.align		4
.L_85:
        /*0038*/ 	.byte	0x04, 0x17
        /*003a*/ 	.short	(.L_87 - .L_86)
.L_86:
        /*003c*/ 	.word	0x00000000
        /*0040*/ 	.short	0x0005
        /*0042*/ 	.short	0x0020
        /*0044*/ 	.byte	0x00, 0xf5, 0x21, 0x00


	//----- nvinfo : EIATTR_KPARAM_INFO
	.align		4
.L_87:
        /*0048*/ 	.byte	0x04, 0x17
        /*004a*/ 	.short	(.L_89 - .L_88)
.L_88:
        /*004c*/ 	.word	0x00000000
        /*0050*/ 	.short	0x0004
        /*0052*/ 	.short	0x0018
        /*0054*/ 	.byte	0x00, 0xf5, 0x21, 0x00


	//----- nvinfo : EIATTR_KPARAM_INFO
	.align		4
.L_89:
        /*0058*/ 	.byte	0x04, 0x17
        /*005a*/ 	.short	(.L_91 - .L_90)
.L_90:
        /*005c*/ 	.word	0x00000000
        /*0060*/ 	.short	0x0003
        /*0062*/ 	.short	0x0014
        /*0064*/ 	.byte	0x00, 0xf0, 0x11, 0x00


	//----- nvinfo : EIATTR_KPARAM_INFO
	.align		4
.L_91:
        /*0068*/ 	.byte	0x04, 0x17
        /*006a*/ 	.short	(.L_93 - .L_92)
.L_92:
        /*006c*/ 	.word	0x00000000
        /*0070*/ 	.short	0x0002
        /*0072*/ 	.short	0x0010
        /*0074*/ 	.byte	0x00, 0xf0, 0x11, 0x00


	//----- nvinfo : EIATTR_KPARAM_INFO
	.align		4
.L_93:
        /*0078*/ 	.byte	0x04, 0x17
        /*007a*/ 	.short	(.L_95 - .L_94)
.L_94:
        /*007c*/ 	.word	0x00000000
        /*0080*/ 	.short	0x0001
        /*0082*/ 	.short	0x0008
        /*0084*/ 	.byte	0x00, 0xf5, 0x21, 0x00


	//----- nvinfo : EIATTR_KPARAM_INFO
	.align		4
.L_95:
        /*0088*/ 	.byte	0x04, 0x17
        /*008a*/ 	.short	(.L_97 - .L_96)
.L_96:
        /*008c*/ 	.word	0x00000000
        /*0090*/ 	.short	0x0000
        /*0092*/ 	.short	0x0000
        /*0094*/ 	.byte	0x00, 0xf5, 0x21, 0x00


	//----- nvinfo : EIATTR_SPARSE_MMA_MASK
	.align		4
.L_97:
        /*0098*/ 	.byte	0x03, 0x50
        /*009a*/ 	.short	0x0000


	//----- nvinfo : EIATTR_MAXREG_COUNT
	.align		4
        /*009c*/ 	.byte	0x03, 0x1b
        /*009e*/ 	.short	0x00ff


	//----- nvinfo : EIATTR_MERCURY_ISA_VERSION
	.align		4
        /*00a0*/ 	.byte	0x03, 0x5f
        /*00a2*/ 	.short	0x0101


	//----- nvinfo : EIATTR_VRC_CTA_INIT_COUNT
	.align		4
        /*00a4*/ 	.byte	0x02, 0x4a
	.zero		1
	.zero		1


	//----- nvinfo : EIATTR_EXIT_INSTR_OFFSETS
	.align		4
        /*00a8*/ 	.byte	0x04, 0x1c
        /*00aa*/ 	.short	(.L_99 - .L_98)


	//   ....[0]....
.L_98:
        /*00ac*/ 	.word	0x00000070


	//   ....[1]....
        /*00b0*/ 	.word	0x00000650


	//   ....[2]....
        /*00b4*/ 	.word	0x00001d40


	//   ....[3]....
        /*00b8*/ 	.word	0x00003460


	//----- nvinfo : EIATTR_CRS_STACK_SIZE
	.align		4
.L_99:
        /*00bc*/ 	.byte	0x04, 0x1e
        /*00be*/ 	.short	(.L_101 - .L_100)
.L_100:
        /*00c0*/ 	.word	0x00000000


	//----- nvinfo : EIATTR_CBANK_PARAM_SIZE
	.align		4
.L_101:
        /*00c4*/ 	.byte	0x03, 0x19
        /*00c6*/ 	.short	0x0040


	//----- nvinfo : EIATTR_PARAM_CBANK
	.align		4
        /*00c8*/ 	.byte	0x04, 0x0a
        /*00ca*/ 	.short	(.L_103 - .L_102)
	.align		4
.L_102:
        /*00cc*/ 	.word	index@(.nv.constant0.coppock_batch_f32)
        /*00d0*/ 	.short	0x0380
        /*00d2*/ 	.short	0x0040


	//----- nvinfo : EIATTR_SW_WAR
	.align		4
.L_103:
        /*00d4*/ 	.byte	0x04, 0x36
        /*00d6*/ 	.short	(.L_105 - .L_104)
.L_104:
        /*00d8*/ 	.word	0x00000008
.L_105:


//--------------------- .nv.callgraph             --------------------------
	.section	.nv.callgraph,"",@"SHT_CUDA_CALLGRAPH"
	.align	4
	.sectionentsize	8
	.align		4
        /*0000*/ 	.word	0x00000000
	.align		4
        /*0004*/ 	.word	0xffffffff
	.align		4
        /*0008*/ 	.word	0x00000000
	.align		4
        /*000c*/ 	.word	0xfffffffe
	.align		4
        /*0010*/ 	.word	0x00000000
	.align		4
        /*0014*/ 	.word	0xfffffffd
	.align		4
        /*0018*/ 	.word	0x00000000
	.align		4
        /*001c*/ 	.word	0xfffffffc


//--------------------- .text.coppock_many_series_one_param_f32 --------------------------
	.section	.text.coppock_many_series_one_param_f32,"ax",@progbits
	.align	128
        .global         coppock_many_series_one_param_f32
        .type           coppock_many_series_one_param_f32,@function
        .size           coppock_many_series_one_param_f32,(.L_x_119 - coppock_many_series_one_param_f32)
        .other          coppock_many_series_one_param_f32,@"STO_CUDA_ENTRY STV_DEFAULT"
coppock_many_series_one_param_f32:
.text.coppock_many_series_one_param_f32:
[----:B------:R-:W-:Y:S01]  /*0000*/  LDC R1, c[0x0][0x37c] ;  /* 0x0000df00ff017b82 */ /* 0x000fe20000000800 */
[----:B------:R-:W0:Y:S07]  /*0010*/  S2R R17, SR_TID.X ;  /* 0x0000000000117919 */ /* 0x000e2e0000002100 */
[----:B------:R-:W0:Y:S01]  /*0020*/  S2UR UR4, SR_CTAID.X ;  /* 0x00000000000479c3 */ /* 0x000e220000002500 */
[----:B------:R-:W1:Y:S07]  /*0030*/  LDCU UR5, c[0x0][0x398] ;  /* 0x00007300ff0577ac */ /* 0x000e6e0008000800 */
[----:B------:R-:W0:Y:S01]  /*0040*/  LDC R16, c[0x0][0x360] ;  /* 0x0000d800ff107b82 */ /* 0x000e220000000800 */
[----:B-1----:R-:W-:Y:S01]  /*0050*/  MOV R0, UR5 ;  /* 0x0000000500007c02 */ /* 0x002fe20008000f00 */
[----:B0-----:R-:W-:-:S05]  /*0060*/  IMAD R16, R16, UR4, R17 ;  /* 0x0000000410107c24 */ /* 0x001fca000f8e0211 */
[----:B------:R-:W-:-:S13]  /*0070*/  ISETP.GE.AND P0, PT, R16, R0, PT ;  /* 0x000000001000720c */ /* 0x000fda0003f06270 */
[----:B------:R-:W-:Y:S05]  /*0080*/  @P0 EXIT ;  /* 0x000000000000094d */ /* 0x000fea0003800000 */
[----:B------:R-:W0:Y:S01]  /*0090*/  LDC.64 R8, c[0x0][0x390] ;  /* 0x0000e400ff087b82 */ /* 0x000e220000000a00 */
[----:B------:R-:W1:Y:S01]  /*00a0*/  LDCU.64 UR6, c[0x0][0x358] ;  /* 0x00006b00ff0677ac */ /* 0x000e620008000a00 */
[----:B------:R-:W2:Y:S06]  /*00b0*/  LDCU.64 UR8, c[0x0][0x3a0] ;  /* 0x00007400ff0877ac */ /* 0x000eac0008000a00 */
[----:B------:R-:W3:Y:S01]  /*00c0*/  LDC R26, c[0x0][0x3a8] ;  /* 0x0000ea00ff1a7b82 */ /* 0x000ee20000000800 */
[----:B------:R-:W4:Y:S01]  /*00d0*/  LDCU UR4, c[0x0][0x39c] ;  /* 0x00007380ff0477ac */ /* 0x000f220008000800 */
[----:B0-----:R-:W-:-:S05]  /*00e0*/  IMAD.WIDE R8, R16, 0x4, R8 ;  /* 0x0000000410087825 */ /* 0x001fca00078e0208 */
[----:B-1----:R-:W5:Y:S01]  /*00f0*/  LDG.E.CONSTANT R2, desc[UR6][R8.64] ;  /* 0x0000000608027981 */ /* 0x002f62000c1e9900 */
[----:B--2---:R-:W-:Y:S01]  /*0100*/  IMAD.U32 R3, RZ, RZ, UR8 ;  /* 0x00000008ff037e24 */ /* 0x004fe2000f8e00ff */
[----:B------:R-:W-:Y:S01]  /*0110*/  MOV R4, UR9 ;  /* 0x0000000900047c02 */ /* 0x000fe20008000f00 */
[----:B------:R-:W0:Y:S01]  /*0120*/  LDCU.64 UR8, c[0x0][0x3b0] ;  /* 0x00007600ff0877ac */ /* 0x000e220008000a00 */
[----:B------:R-:W-:Y:S01]  /*0130*/  BSSY.RECONVERGENT B0, `(.L_x_0) ;  /* 0x000006e000007945 */ /* 0x000fe20003800200 */
[----:B------:R-:W-:Y:S02]  /*0140*/  SHF.R.S32.HI R17, RZ, 0x1f, R16 ;  /* 0x0000001fff117819 */ /* 0x000fe40000011410 */
[----:B------:R-:W-:-:S05]  /*0150*/  VIMNMX R5, PT, PT, R3, R4, !PT ;  /* 0x0000000403057248 */ /* 0x000fca0007fe0100 */
[----:B-----5:R-:W-:-:S05]  /*0160*/  IMAD.IADD R6, R2, 0x1, R5 ;  /* 0x0000000102067824 */ /* 0x020fca00078e0205 */
[----:B---3--:R-:W-:-:S04]  /*0170*/  IADD3 R7, PT, PT, R6, -0x1, R26 ;  /* 0xffffffff06077810 */ /* 0x008fc80007ffe01a */
[----:B----4-:R-:W-:-:S04]  /*0180*/  VIMNMX R27, PT, PT, R7, UR4, PT ;  /* 0x00000004071b7c48 */ /* 0x010fc8000bfe0100 */
[----:B------:R-:W-:-:S13]  /*0190*/  ISETP.GE.AND P0, PT, R27, 0x1, PT ;  /* 0x000000011b00780c */ /* 0x000fda0003f06270 */
[----:B0-----:R-:W-:Y:S05]  /*01a0*/  @!P0 BRA `(.L_x_1) ;  /* 0x0000000400988947 */ /* 0x001fea0003800000 */
[C---:B------:R-:W-:Y:S01]  /*01b0*/  ISETP.GE.U32.AND P1, PT, R27.reuse, 0x8, PT ;  /* 0x000000081b00780c */ /* 0x040fe20003f26070 */
[----:B------:R-:W-:Y:S01]  /*01c0*/  BSSY.RECONVERGENT B1, `(.L_x_2) ;  /* 0x000002a000017945 */ /* 0x000fe20003800200 */
[----:B------:R-:W-:Y:S01]  /*01d0*/  LOP3.LUT R30, R27, 0x7, RZ, 0xc0, !PT ;  /* 0x000000071b1e7812 */ /* 0x000fe200078ec0ff */
[----:B------:R-:W-:Y:S01]  /*01e0*/  HFMA2 R28, -RZ, RZ, 0, 0 ;  /* 0x00000000ff1c7431 */ /* 0x000fe200000001ff */
[----:B------:R-:W-:Y:S02]  /*01f0*/  SHF.R.S32.HI R29, RZ, 0x1f, R0 ;  /* 0x0000001fff1d7819 */ /* 0x000fe40000011400 */
[----:B------:R-:W-:-:S07]  /*0200*/  ISETP.NE.AND P0, PT, R30, RZ, PT ;  /* 0x000000ff1e00720c */ /* 0x000fce0003f05270 */
[----:B------:R-:W-:Y:S06]  /*0210*/  @!P1 BRA `(.L_x_3) ;  /* 0x0000000000909947 */ /* 0x000fec0003800000 */
[----:B------:R-:W-:Y:S01]  /*0220*/  LOP3.LUT R28, R27, 0x7ffffff8, RZ, 0xc0, !PT ;  /* 0x7ffffff81b1c7812 */ /* 0x000fe200078ec0ff */
[C---:B------:R-:W-:Y:S01]  /*0230*/  IMAD.SHL.U32 R33, R0.reuse, 0x4, RZ ;  /* 0x0000000400217824 */ /* 0x040fe200078e00ff */
[----:B------:R-:W-:Y:S02]  /*0240*/  SHF.L.U64.HI R31, R0, 0x2, R29 ;  /* 0x00000002001f7819 */ /* 0x000fe4000001021d */
[----:B------:R-:W-:-:S07]  /*0250*/  MOV R35, RZ ;  /* 0x000000ff00237202 */ /* 0x000fce0000000f00 */
.L_x_4:
[----:B0-----:R-:W-:Y:S01]  /*0260*/  MOV R9, R17 ;  /* 0x0000001100097202 */ /* 0x001fe20000000f00 */
[----:B------:R-:W-:Y:S01]  /*0270*/  IMAD.MOV.U32 R8, RZ, RZ, R16 ;  /* 0x000000ffff087224 */ /* 0x000fe200078e0010 */
[----:B------:R-:W-:-:S03]  /*0280*/  MOV R37, 0x7fffffff ;  /* 0x7fffffff00257802 */ /* 0x000fc60000000f00 */
[----:B------:R-:W-:-:S04]  /*0290*/  IMAD.WIDE.U32 R8, R35, R0, R8 ;  /* 0x0000000023087225 */ /* 0x000fc800078e0008 */
[C---:B------:R-:W-:Y:S01]  /*02a0*/  IMAD R9, R35.reuse, R29, R9 ;  /* 0x0000001d23097224 */ /* 0x040fe200078e0209 */
[----:B------:R-:W-:Y:S01]  /*02b0*/  LEA R18, P1, R8, UR8, 0x2 ;  /* 0x0000000808127c11 */ /* 0x000fe2000f8210ff */
[----:B------:R-:W-:-:S03]  /*02c0*/  VIADD R35, R35, 0x8 ;  /* 0x0000000823237836 */ /* 0x000fc60000000000 */
[----:B------:R-:W-:Y:S02]  /*02d0*/  LEA.HI.X R19, R8, UR9, R9, 0x2, P1 ;  /* 0x0000000908137c11 */ /* 0x000fe400088f1409 */
[----:B------:R-:W-:-:S03]  /*02e0*/  IADD3 R20, P1, PT, R18, R33, RZ ;  /* 0x0000002112147210 */ /* 0x000fc60007f3e0ff */
[----:B------:R0:W-:Y:S02]  /*02f0*/  STG.E desc[UR6][R18.64], R37 ;  /* 0x0000002512007986 */ /* 0x0001e4000c101906 */
[----:B------:R-:W-:Y:S01]  /*0300*/  IMAD.X R21, R19, 0x1, R31, P1 ;  /* 0x0000000113157824 */ /* 0x000fe200008e061f */
[----:B------:R-:W-:-:S04]  /*0310*/  IADD3 R14, P1, PT, R20, R33, RZ ;  /* 0x00000021140e7210 */ /* 0x000fc80007f3e0ff */
[----:B------:R-:W-:Y:S01]  /*0320*/  IADD3.X R15, PT, PT, R21, R31, RZ, P1, !PT ;  /* 0x0000001f150f7210 */ /* 0x000fe20000ffe4ff */
[----:B------:R0:W-:Y:S01]  /*0330*/  STG.E desc[UR6][R20.64], R37 ;  /* 0x0000002514007986 */ /* 0x0001e2000c101906 */
[----:B------:R-:W-:-:S03]  /*0340*/  IADD3 R8, P1, PT, R14, R33, RZ ;  /* 0x000000210e087210 */ /* 0x000fc60007f3e0ff */
[----:B------:R0:W-:Y:S02]  /*0350*/  STG.E desc[UR6][R14.64], R37 ;  /* 0x000000250e007986 */ /* 0x0001e4000c101906 */
[----:B------:R-:W-:Y:S01]  /*0360*/  IMAD.X R9, R15, 0x1, R31, P1 ;  /* 0x000000010f097824 */ /* 0x000fe200008e061f */
[----:B------:R-:W-:-:S04]  /*0370*/  IADD3 R10, P1, PT, R8, R33, RZ ;  /* 0x00000021080a7210 */ /* 0x000fc80007f3e0ff */
[----:B------:R0:W-:Y:S01]  /*0380*/  STG.E desc[UR6][R8.64], R37 ;  /* 0x0000002508007986 */ /* 0x0001e2000c101906 */
        /* <DEDUP_REMOVED lines=8> */
[----:B------:R-:W-:Y:S01]  /*0410*/  IADD3.X R25, PT, PT, R23, R31, RZ, P1, !PT ;  /* 0x0000001f17197210 */ /* 0x000fe20000ffe4ff */
[----:B------:R0:W-:Y:S01]  /*0420*/  STG.E desc[UR6][R22.64], R37 ;  /* 0x0000002516007986 */ /* 0x0001e2000c101906 */
[----:B------:R-:W-:-:S03]  /*0430*/  ISETP.NE.AND P1, PT, R35, R28, PT ;  /* 0x0000001c2300720c */ /* 0x000fc60003f25270 */
[----:B------:R0:W-:Y:S10]  /*0440*/  STG.E desc[UR6][R24.64], R37 ;  /* 0x0000002518007986 */ /* 0x0001f4000c101906 */
[----:B------:R-:W-:Y:S05]  /*0450*/  @P1 BRA `(.L_x_4) ;  /* 0xfffffffc00801947 */ /* 0x000fea000383ffff */
.L_x_3:
[----:B------:R-:W-:Y:S05]  /*0460*/  BSYNC.RECONVERGENT B1 ;  /* 0x0000000000017941 */ /* 0x000fea0003800200 */
.L_x_2:
[----:B------:R-:W-:Y:S05]  /*0470*/  @!P0 BRA `(.L_x_1) ;  /* 0x0000000000e48947 */ /* 0x000fea0003800000 */
[----:B------:R-:W-:Y:S01]  /*0480*/  ISETP.GE.U32.AND P1, PT, R30, 0x4, PT ;  /* 0x000000041e00780c */ /* 0x000fe20003f26070 */
[----:B------:R-:W-:Y:S01]  /*0490*/  BSSY.RECONVERGENT B1, `(.L_x_5) ;  /* 0x0000019000017945 */ /* 0x000fe20003800200 */
[----:B0-----:R-:W-:-:S04]  /*04a0*/  LOP3.LUT R18, R27, 0x3, RZ, 0xc0, !PT ;  /* 0x000000031b127812 */ /* 0x001fc800078ec0ff */
[----:B------:R-:W-:-:S07]  /*04b0*/  ISETP.NE.AND P0, PT, R18, RZ, PT ;  /* 0x000000ff1200720c */ /* 0x000fce0003f05270 */
[----:B------:R-:W-:Y:S06]  /*04c0*/  @!P1 BRA `(.L_x_6) ;  /* 0x0000000000549947 */ /* 0x000fec0003800000 */
[----:B------:R-:W0:Y:S01]  /*04d0*/  LDCU.64 UR10, c[0x0][0x3b0] ;  /* 0x00007600ff0a77ac */ /* 0x000e220008000a00 */
[----:B------:R-:W-:Y:S01]  /*04e0*/  MOV R12, R16 ;  /* 0x00000010000c7202 */ /* 0x000fe20000000f00 */
[----:B------:R-:W-:Y:S01]  /*04f0*/  IMAD.MOV.U32 R13, RZ, RZ, R17 ;  /* 0x000000ffff0d7224 */ /* 0x000fe200078e0011 */
[C---:B------:R-:W-:Y:S02]  /*0500*/  SHF.L.U32 R21, R0.reuse, 0x2, RZ ;  /* 0x0000000200157819 */ /* 0x040fe400000006ff */
[----:B------:R-:W-:Y:S01]  /*0510*/  SHF.L.U64.HI R15, R0, 0x2, R29 ;  /* 0x00000002000f7819 */ /* 0x000fe2000001021d */
[----:B------:R-:W-:Y:S01]  /*0520*/  IMAD.WIDE.U32 R12, R28, R0, R12 ;  /* 0x000000001c0c7225 */ /* 0x000fe200078e000c */
[----:B------:R-:W-:-:S03]  /*0530*/  MOV R19, 0x7fffffff ;  /* 0x7fffffff00137802 */ /* 0x000fc60000000f00 */
[C---:B------:R-:W-:Y:S02]  /*0540*/  IMAD R9, R28.reuse, R29, R13 ;  /* 0x0000001d1c097224 */ /* 0x040fe400078e020d */
[----:B------:R-:W-:Y:S01]  /*0550*/  VIADD R28, R28, 0x4 ;  /* 0x000000041c1c7836 */ /* 0x000fe20000000000 */
[----:B0-----:R-:W-:-:S04]  /*0560*/  LEA R8, P1, R12, UR10, 0x2 ;  /* 0x0000000a0c087c11 */ /* 0x001fc8000f8210ff */
[-C--:B------:R-:W-:Y:S02]  /*0570*/  IADD3 R10, P2, PT, R8, R21.reuse, RZ ;  /* 0x00000015080a7210 */ /* 0x080fe40007f5e0ff */
[----:B------:R-:W-:Y:S02]  /*0580*/  LEA.HI.X R9, R12, UR11, R9, 0x2, P1 ;  /* 0x0000000b0c097c11 */ /* 0x000fe400088f1409 */
[----:B------:R-:W-:-:S03]  /*0590*/  IADD3 R12, P1, PT, R10, R21, RZ ;  /* 0x000000150a0c7210 */ /* 0x000fc60007f3e0ff */
[--C-:B------:R-:W-:Y:S01]  /*05a0*/  IMAD.X R11, R9, 0x1, R15.reuse, P2 ;  /* 0x00000001090b7824 */ /* 0x100fe200010e060f */
[----:B------:R-:W-:Y:S01]  /*05b0*/  IADD3 R14, P2, PT, R12, R21, RZ ;  /* 0x000000150c0e7210 */ /* 0x000fe20007f5e0ff */
[----:B------:R0:W-:Y:S02]  /*05c0*/  STG.E desc[UR6][R8.64], R19 ;  /* 0x0000001308007986 */ /* 0x0001e4000c101906 */
[----:B------:R-:W-:Y:S02]  /*05d0*/  IMAD.X R13, R11, 0x1, R15, P1 ;  /* 0x000000010b0d7824 */ /* 0x000fe400008e060f */
[----:B------:R0:W-:Y:S03]  /*05e0*/  STG.E desc[UR6][R10.64], R19 ;  /* 0x000000130a007986 */ /* 0x0001e6000c101906 */
[----:B------:R-:W-:Y:S01]  /*05f0*/  IADD3.X R15, PT, PT, R13, R15, RZ, P2, !PT ;  /* 0x0000000f0d0f7210 */ /* 0x000fe200017fe4ff */
[----:B------:R0:W-:Y:S04]  /*0600*/  STG.E desc[UR6][R12.64], R19 ;  /* 0x000000130c007986 */ /* 0x0001e8000c101906 */
[----:B------:R0:W-:Y:S02]  /*0610*/  STG.E desc[UR6][R14.64], R19 ;  /* 0x000000130e007986 */ /* 0x0001e4000c101906 */
.L_x_6:
[----:B------:R-:W-:Y:S05]  /*0620*/  BSYNC.RECONVERGENT B1 ;  /* 0x0000000000017941 */ /* 0x000fea0003800200 */
.L_x_5:
[----:B------:R-:W-:Y:S05]  /*0630*/  @!P0 BRA `(.L_x_1) ;  /* 0x0000000000748947 */ /* 0x000fea0003800000 */
[----:B------:R-:W-:Y:S01]  /*0640*/  ISETP.NE.AND P0, PT, R18, 0x1, PT ;  /* 0x000000011200780c */ /* 0x000fe20003f05270 */
[----:B------:R-:W-:Y:S01]  /*0650*/  BSSY.RECONVERGENT B1, `(.L_x_7) ;  /* 0x0000011000017945 */ /* 0x000fe20003800200 */
[----:B------:R-:W-:-:S04]  /*0660*/  LOP3.LUT R27, R27, 0x1, RZ, 0xc0, !PT ;  /* 0x000000011b1b7812 */ /* 0x000fc800078ec0ff */
[----:B------:R-:W-:-:S07]  /*0670*/  ISETP.NE.U32.AND P1, PT, R27, 0x1, PT ;  /* 0x000000011b00780c */ /* 0x000fce0003f25070 */
[----:B------:R-:W-:Y:S06]  /*0680*/  @!P0 BRA `(.L_x_8) ;  /* 0x0000000000348947 */ /* 0x000fec0003800000 */
[----:B------:R-:W1:Y:S01]  /*0690*/  LDCU.64 UR10, c[0x0][0x3b0] ;  /* 0x00007600ff0a77ac */ /* 0x000e620008000a00 */
[----:B0-----:R-:W-:Y:S01]  /*06a0*/  MOV R8, R16 ;  /* 0x0000001000087202 */ /* 0x001fe20000000f00 */
[----:B------:R-:W-:Y:S01]  /*06b0*/  IMAD.MOV.U32 R9, RZ, RZ, R17 ;  /* 0x000000ffff097224 */ /* 0x000fe200078e0011 */
[----:B------:R-:W-:-:S03]  /*06c0*/  MOV R13, 0x7fffffff ;  /* 0x7fffffff000d7802 */ /* 0x000fc60000000f00 */
[----:B------:R-:W-:-:S04]  /*06d0*/  IMAD.WIDE.U32 R8, R28, R0, R8 ;  /* 0x000000001c087225 */ /* 0x000fc800078e0008 */
[C---:B------:R-:W-:Y:S02]  /*06e0*/  IMAD R9, R28.reuse, R29, R9 ;  /* 0x0000001d1c097224 */ /* 0x040fe400078e0209 */
[----:B------:R-:W-:Y:S01]  /*06f0*/  VIADD R28, R28, 0x2 ;  /* 0x000000021c1c7836 */ /* 0x000fe20000000000 */
[----:B-1----:R-:W-:-:S04]  /*0700*/  LEA R10, P0, R8, UR10, 0x2 ;  /* 0x0000000a080a7c11 */ /* 0x002fc8000f8010ff */
[----:B------:R-:W-:Y:S02]  /*0710*/  LEA.HI.X R11, R8, UR11, R9, 0x2, P0 ;  /* 0x0000000b080b7c11 */ /* 0x000fe400080f1409 */
[----:B------:R-:W-:-:S03]  /*0720*/  LEA R8, P0, R0, R10, 0x2 ;  /* 0x0000000a00087211 */ /* 0x000fc600078010ff */
[----:B------:R1:W-:Y:S01]  /*0730*/  STG.E desc[UR6][R10.64], R13 ;  /* 0x0000000d0a007986 */ /* 0x0003e2000c101906 */
[----:B------:R-:W-:-:S05]  /*0740*/  LEA.HI.X R9, R0, R11, R29, 0x2, P0 ;  /* 0x0000000b00097211 */ /* 0x000fca00000f141d */
[----:B------:R1:W-:Y:S04]  /*0750*/  STG.E desc[UR6][R8.64], R13 ;  /* 0x0000000d08007986 */ /* 0x0003e8000c101906 */
.L_x_8:
[----:B------:R-:W-:Y:S05]  /*0760*/  BSYNC.RECONVERGENT B1 ;  /* 0x0000000000017941 */ /* 0x000fea0003800200 */
.L_x_7:
[----:B------:R-:W-:Y:S05]  /*0770*/  @P1 BRA `(.L_x_1) ;  /* 0x0000000000241947 */ /* 0x000fea0003800000 */
[----:B------:R-:W2:Y:S01]  /*0780*/  LDCU.64 UR10, c[0x0][0x3b0] ;  /* 0x00007600ff0a77ac */ /* 0x000ea20008000a00 */
[----:B01----:R-:W-:Y:S01]  /*0790*/  MOV R8, R16 ;  /* 0x0000001000087202 */ /* 0x003fe20000000f00 */
[----:B------:R-:W-:-:S04]  /*07a0*/  IMAD.MOV.U32 R9, RZ, RZ, R17 ;  /* 0x000000ffff097224 */ /* 0x000fc800078e0011 */
[----:B------:R-:W-:-:S04]  /*07b0*/  IMAD.WIDE.U32 R8, R28, R0, R8 ;  /* 0x000000001c087225 */ /* 0x000fc800078e0008 */
[----:B------:R-:W-:Y:S01]  /*07c0*/  IMAD R29, R28, R29, R9 ;  /* 0x0000001d1c1d7224 */ /* 0x000fe200078e0209 */
[----:B------:R-:W-:Y:S02]  /*07d0*/  MOV R9, 0x7fffffff ;  /* 0x7fffffff00097802 */ /* 0x000fe40000000f00 */
[----:B--2---:R-:W-:-:S04]  /*07e0*/  LEA R10, P0, R8, UR10, 0x2 ;  /* 0x0000000a080a7c11 */ /* 0x004fc8000f8010ff */
[----:B------:R-:W-:-:S05]  /*07f0*/  LEA.HI.X R11, R8, UR11, R29, 0x2, P0 ;  /* 0x0000000b080b7c11 */ /* 0x000fca00080f141d */
[----:B------:R2:W-:Y:S04]  /*0800*/  STG.E desc[UR6][R10.64], R9 ;  /* 0x000000090a007986 */ /* 0x0005e8000c101906 */
.L_x_1:
[----:B------:R-:W-:Y:S05]  /*0810*/  BSYNC.RECONVERGENT B0 ;  /* 0x0000000000007941 */ /* 0x000fea0003800200 */
.L_x_0:
[----:B------:R-:W-:-:S13]  /*0820*/  ISETP.GE.AND P0, PT, R7, UR4, PT ;  /* 0x0000000407007c0c */ /* 0x000fda000bf06270 */
[----:B------:R-:W-:Y:S05]  /*0830*/  @P0 EXIT ;  /* 0x000000000000094d */ /* 0x000fea0003800000 */
[----:B------:R-:W-:Y:S02]  /*0840*/  ISETP.GE.AND P0, PT, R26, 0x1, PT ;  /* 0x000000011a00780c */ /* 0x000fe40003f06270 */
[----:B012---:R-:W-:Y:S02]  /*0850*/  CS2R R8, SRZ ;  /* 0x0000000000087805 */ /* 0x007fe4000001ff00 */
[----:B------:R-:W-:Y:S01]  /*0860*/  CS2R R10, SRZ ;  /* 0x00000000000a7805 */ /* 0x000fe2000001ff00 */
[----:B------:R-:W-:Y:S01]  /*0870*/  IMAD.MOV.U32 R12, RZ, RZ, RZ ;  /* 0x000000ffff0c7224 */ /* 0x000fe200078e00ff */
[----:B------:R-:W-:-:S07]  /*0880*/  I2FP.F32.S32 R13, R26 ;  /* 0x0000001a000d7245 */ /* 0x000fce0000201400 */
[----:B------:R-:W-:Y:S05]  /*0890*/  @!P0 BRA `(.L_x_9) ;  /* 0x0000000800f08947 */ /* 0x000fea0003800000 */
[----:B------:R-:W-:Y:S01]  /*08a0*/  ISETP.NE.AND P0, PT, R26, 0x1, PT ;  /* 0x000000011a00780c */ /* 0x000fe20003f05270 */
[----:B------:R-:W-:Y:S01]  /*08b0*/  HFMA2 R18, -RZ, RZ, 1.875, 0 ;  /* 0x3f800000ff127431 */ /* 0x000fe200000001ff */
[----:B------:R-:W-:Y:S01]  /*08c0*/  VIMNMX R19, PT, PT, R6, R7, !PT ;  /* 0x0000000706137248 */ /* 0x000fe20007fe0100 */
[----:B------:R-:W-:Y:S01]  /*08d0*/  IMAD.MOV.U32 R12, RZ, RZ, RZ ;  /* 0x000000ffff0c7224 */ /* 0x000fe200078e00ff */
[----:B------:R-:W-:Y:S02]  /*08e0*/  IADD3 R15, PT, PT, R7, -R26, RZ ;  /* 0x8000001a070f7210 */ /* 0x000fe40007ffe0ff */
[----:B------:R-:W-:Y:S02]  /*08f0*/  CS2R R8, SRZ ;  /* 0x0000000000087805 */ /* 0x000fe4000001ff00 */
[----:B------:R-:W-:Y:S02]  /*0900*/  CS2R R10, SRZ ;  /* 0x00000000000a7805 */ /* 0x000fe4000001ff00 */
[----:B------:R-:W-:-:S03]  /*0910*/  IADD3 R14, PT, PT, R19, 0x1, -R6 ;  /* 0x00000001130e7810 */ /* 0x000fc60007ffe806 */
[----:B------:R-:W-:Y:S05]  /*0920*/  @!P0 BRA `(.L_x_10) ;  /* 0x0000000400ec8947 */ /* 0x000fea0003800000 */
[----:B------:R-:W-:Y:S01]  /*0930*/  BSSY.RECONVERGENT B0, `(.L_x_11) ;  /* 0x0000079000007945 */ /* 0x000fe20003800200 */
[----:B------:R-:W-:Y:S01]  /*0940*/  LOP3.LUT R22, R14, 0xfffffffe, RZ, 0xc0, !PT ;  /* 0xfffffffe0e167812 */ /* 0x000fe200078ec0ff */
[----:B------:R-:W-:Y:S01]  /*0950*/  IMAD.MOV.U32 R12, RZ, RZ, RZ ;  /* 0x000000ffff0c7224 */ /* 0x000fe200078e00ff */
[----:B------:R-:W-:Y:S01]  /*0960*/  MOV R8, RZ ;  /* 0x000000ff00087202 */ /* 0x000fe20000000f00 */
[----:B------:R-:W-:Y:S01]  /*0970*/  IMAD.MOV.U32 R23, RZ, RZ, 0x1 ;  /* 0x00000001ff177424 */ /* 0x000fe200078e00ff */
[----:B------:R-:W0:Y:S01]  /*0980*/  LDCU UR10, c[0x0][0x398] ;  /* 0x00007300ff0a77ac */ /* 0x000e220008000800 */
[----:B------:R-:W1:Y:S01]  /*0990*/  LDCU.64 UR4, c[0x0][0x388] ;  /* 0x00007100ff0477ac */ /* 0x000e620008000a00 */
[----:B------:R-:W2:Y:S04]  /*09a0*/  LDCU.64 UR8, c[0x0][0x3a0] ;  /* 0x00007400ff0877ac */ /* 0x000ea80008000a00 */
.L_x_16:
[----:B------:R-:W3:Y:S01]  /*09b0*/  LDC.64 R18, c[0x0][0x380] ;  /* 0x0000e000ff127b82 */ /* 0x000ee20000000a00 */
[----:B--2---:R-:W-:Y:S01]  /*09c0*/  IMAD.U32 R4, RZ, RZ, UR9 ;  /* 0x00000009ff047e24 */ /* 0x004fe2000f8e00ff */
[C---:B------:R-:W-:Y:S01]  /*09d0*/  IADD3 R27, PT, PT, R15.reuse, 0x1, RZ ;  /* 0x000000010f1b7810 */ /* 0x040fe20007ffe0ff */
[----:B------:R-:W-:Y:S01]  /*09e0*/  IMAD.U32 R3, RZ, RZ, UR8 ;  /* 0x00000008ff037e24 */ /* 0x000fe2000f8e00ff */
[----:B0-----:R-:W-:Y:S01]  /*09f0*/  MOV R0, UR10 ;  /* 0x0000000a00007c02 */ /* 0x001fe20008000f00 */
[----:B------:R-:W-:Y:S01]  /*0a00*/  VIADD R15, R15, 0x2 ;  /* 0x000000020f0f7836 */ /* 0x000fe20000000000 */
[C---:B------:R-:W-:Y:S02]  /*0a10*/  IADD3 R21, PT, PT, R27.reuse, -R4, RZ ;  /* 0x800000041b157210 */ /* 0x040fe40007ffe0ff */
[----:B------:R-:W-:Y:S01]  /*0a20*/  IADD3 R29, PT, PT, R27, -R3, RZ ;  /* 0x800000031b1d7210 */ /* 0x000fe20007ffe0ff */
[----:B------:R-:W-:Y:S02]  /*0a30*/  IMAD.IADD R31, R15, 0x1, -R3 ;  /* 0x000000010f1f7824 */ /* 0x000fe400078e0a03 */
[----:B------:R-:W-:-:S04]  /*0a40*/  IMAD.WIDE R20, R21, R0, R16 ;  /* 0x0000000015147225 */ /* 0x000fc800078e0210 */
[-C--:B------:R-:W-:Y:S01]  /*0a50*/  IMAD.WIDE R28, R29, R0.reuse, R16 ;  /* 0x000000001d1c7225 */ /* 0x080fe200078e0210 */
[C---:B------:R-:W-:Y:S02]  /*0a60*/  SHF.L.U64.HI R24, R20.reuse, 0x2, R21 ;  /* 0x0000000214187819 */ /* 0x040fe40000010215 */
[----:B------:R-:W-:Y:S01]  /*0a70*/  SHF.L.U32 R25, R20, 0x2, RZ ;  /* 0x0000000214197819 */ /* 0x000fe200000006ff */
[----:B------:R-:W-:Y:S01]  /*0a80*/  IMAD.WIDE R30, R31, R0, R16 ;  /* 0x000000001f1e7225 */ /* 0x000fe200078e0210 */
[----:B------:R-:W-:-:S03]  /*0a90*/  SHF.L.U64.HI R26, R28, 0x2, R29 ;  /* 0x000000021c1a7819 */ /* 0x000fc6000001021d */
[----:B------:R-:W-:Y:S01]  /*0aa0*/  IMAD.WIDE R20, R27, R0, R16 ;  /* 0x000000001b147225 */ /* 0x000fe200078e0210 */
[----:B------:R-:W-:-:S03]  /*0ab0*/  SHF.L.U32 R29, R30, 0x2, RZ ;  /* 0x000000021e1d7819 */ /* 0x000fc600000006ff */
[----:B------:R-:W-:Y:S01]  /*0ac0*/  IMAD.SHL.U32 R27, R28, 0x4, RZ ;  /* 0x000000041c1b7824 */ /* 0x000fe200078e00ff */
[----:B------:R-:W-:Y:S01]  /*0ad0*/  SHF.L.U64.HI R28, R30, 0x2, R31 ;  /* 0x000000021e1c7819 */ /* 0x000fe2000001021f */
[----:B------:R-:W-:Y:S01]  /*0ae0*/  IMAD.WIDE R30, R15, R0, R16 ;  /* 0x000000000f1e7225 */ /* 0x000fe200078e0210 */
[----:B---3--:R-:W-:-:S03]  /*0af0*/  LEA R32, P0, R20, R18, 0x2 ;  /* 0x0000001214207211 */ /* 0x008fc600078010ff */
[----:B------:R-:W-:Y:S01]  /*0b00*/  IMAD.IADD R35, R15, 0x1, -R4 ;  /* 0x000000010f237824 */ /* 0x000fe200078e0a04 */
[-C--:B------:R-:W-:Y:S02]  /*0b10*/  LEA.HI.X R33, R20, R19.reuse, R21, 0x2, P0 ;  /* 0x0000001314217211 */ /* 0x080fe400000f1415 */
[C---:B------:R-:W-:Y:S01]  /*0b20*/  LEA R20, P0, R30.reuse, R18, 0x2 ;  /* 0x000000121e147211 */ /* 0x040fe200078010ff */
[----:B------:R-:W-:Y:S02]  /*0b30*/  IMAD.WIDE R34, R35, R0, R16 ;  /* 0x0000000023227225 */ /* 0x000fe400078e0210 */
[----:B------:R-:W2:Y:S01]  /*0b40*/  LDG.E.CONSTANT R32, desc[UR6][R32.64] ;  /* 0x0000000620207981 */ /* 0x000ea2000c1e9900 */
[----:B------:R-:W-:Y:S02]  /*0b50*/  LEA.HI.X R21, R30, R19, R31, 0x2, P0 ;  /* 0x000000131e157211 */ /* 0x000fe400000f141f */
[C---:B------:R-:W-:Y:S02]  /*0b60*/  SHF.L.U64.HI R30, R34.reuse, 0x2, R35 ;  /* 0x00000002221e7819 */ /* 0x040fe40000010223 */
[----:B------:R-:W-:-:S02]  /*0b70*/  SHF.L.U32 R31, R34, 0x2, RZ ;  /* 0x00000002221f7819 */ /* 0x000fc400000006ff */
[-C--:B------:R-:W-:Y:S01]  /*0b80*/  IADD3 R34, P0, PT, R25, R18.reuse, RZ ;  /* 0x0000001219227210 */ /* 0x080fe20007f1e0ff */
[----:B------:R0:W3:Y:S04]  /*0b90*/  LDG.E.CONSTANT R33, desc[UR6][R20.64] ;  /* 0x0000000614217981 */ /* 0x0000e8000c1e9900 */
[----:B------:R-:W-:Y:S01]  /*0ba0*/  IMAD.X R35, R24, 0x1, R19, P0 ;  /* 0x0000000118237824 */ /* 0x000fe200000e0613 */
[----:B------:R-:W-:-:S04]  /*0bb0*/  IADD3 R36, P0, PT, R27, R18, RZ ;  /* 0x000000121b247210 */ /* 0x000fc80007f1e0ff */
[----:B------:R-:W-:Y:S01]  /*0bc0*/  IADD3.X R37, PT, PT, R26, R19, RZ, P0, !PT ;  /* 0x000000131a257210 */ /* 0x000fe200007fe4ff */
[----:B------:R-:W4:Y:S01]  /*0bd0*/  LDG.E.CONSTANT R34, desc[UR6][R34.64] ;  /* 0x0000000622227981 */ /* 0x000f22000c1e9900 */
[----:B0-----:R-:W-:-:S04]  /*0be0*/  IADD3 R20, P0, PT, R31, R18, RZ ;  /* 0x000000121f147210 */ /* 0x001fc80007f1e0ff */
[----:B------:R-:W2:Y:S01]  /*0bf0*/  LDG.E.CONSTANT R37, desc[UR6][R36.64] ;  /* 0x0000000624257981 */ /* 0x000ea2000c1e9900 */
[----:B------:R-:W-:Y:S01]  /*0c00*/  IMAD.X R21, R30, 0x1, R19, P0 ;  /* 0x000000011e157824 */ /* 0x000fe200000e0613 */
[----:B------:R-:W-:-:S04]  /*0c10*/  IADD3 R18, P0, PT, R29, R18, RZ ;  /* 0x000000121d127210 */ /* 0x000fc80007f1e0ff */
[----:B------:R-:W-:Y:S01]  /*0c20*/  IADD3.X R19, PT, PT, R28, R19, RZ, P0, !PT ;  /* 0x000000131c137210 */ /* 0x000fe200007fe4ff */
[----:B------:R-:W5:Y:S04]  /*0c30*/  LDG.E.CONSTANT R20, desc[UR6][R20.64] ;  /* 0x0000000614147981 */ /* 0x000f68000c1e9900 */
[----:B------:R-:W3:Y:S01]  /*0c40*/  LDG.E.CONSTANT R18, desc[UR6][R18.64] ;  /* 0x0000000612127981 */ /* 0x000ee2000c1e9900 */
[----:B------:R-:W-:Y:S01]  /*0c50*/  BSSY.RECONVERGENT B1, `(.L_x_12) ;  /* 0x0000022000017945 */ /* 0x000fe20003800200 */
[----:B----4-:R-:W-:-:S04]  /*0c60*/  FSETP.NAN.AND P1, PT, |R34|, |R34|, PT ;  /* 0x400000222200720b */ /* 0x010fc80003f28200 */
[----:B--2---:R-:W-:Y:S02]  /*0c70*/  FSETP.NUM.AND P1, PT, |R32|, |R37|, !P1 ;  /* 0x400000252000720b */ /* 0x004fe40004f27200 */
[----:B-----5:R-:W-:-:S04]  /*0c80*/  FSETP.NAN.AND P0, PT, |R20|, |R20|, PT ;  /* 0x400000141400720b */ /* 0x020fc80003f08200 */
[----:B---3--:R-:W-:-:S07]  /*0c90*/  FSETP.NUM.AND P0, PT, |R33|, |R18|, !P0 ;  /* 0x400000122100720b */ /* 0x008fce0004707200 */
[----:B------:R-:W-:Y:S01]  /*0ca0*/  @!P1 VIADD R8, R8, 0x1 ;  /* 0x0000000108089836 */ /* 0x000fe20000000000 */
[----:B------:R-:W-:Y:S06]  /*0cb0*/  @!P1 BRA `(.L_x_13) ;  /* 0x00000000006c9947 */ /* 0x000fec0003800000 */
[----:B-1----:R-:W-:Y:S02]  /*0cc0*/  IADD3 R20, P2, PT, R25, UR4, RZ ;  /* 0x0000000419147c10 */ /* 0x002fe4000ff5e0ff */
[----:B------:R-:W-:Y:S02]  /*0cd0*/  IADD3 R18, P1, PT, R27, UR4, RZ ;  /* 0x000000041b127c10 */ /* 0x000fe4000ff3e0ff */
[----:B------:R-:W-:Y:S02]  /*0ce0*/  IADD3.X R21, PT, PT, R24, UR5, RZ, P2, !PT ;  /* 0x0000000518157c10 */ /* 0x000fe400097fe4ff */
[----:B------:R-:W-:-:S04]  /*0cf0*/  IADD3.X R19, PT, PT, R26, UR5, RZ, P1, !PT ;  /* 0x000000051a137c10 */ /* 0x000fc80008ffe4ff */
[----:B------:R-:W2:Y:S04]  /*0d00*/  LDG.E.CONSTANT R21, desc[UR6][R20.64] ;  /* 0x0000000614157981 */ /* 0x000ea8000c1e9900 */
[----:B------:R-:W2:Y:S01]  /*0d10*/  LDG.E.CONSTANT R18, desc[UR6][R18.64] ;  /* 0x0000000612127981 */ /* 0x000ea2000c1e9900 */
[----:B------:R-:W-:Y:S01]  /*0d20*/  I2FP.F32.U32 R27, R23 ;  /* 0x00000017001b7245 */ /* 0x000fe20000201000 */
[----:B--2---:R-:W-:-:S04]  /*0d30*/  FADD R25, R18, R21 ;  /* 0x0000001512197221 */ /* 0x004fc80000000000 */
[----:B------:R-:W-:-:S04]  /*0d40*/  FFMA R25, R32, R25, -2 ;  /* 0xc000000020197423 */ /* 0x000fc80000000019 */
[----:B------:R-:W-:-:S04]  /*0d50*/  FMUL R24, R25, 100 ;  /* 0x42c8000019187820 */ /* 0x000fc80000400000 */
[C---:B------:R-:W-:Y:S01]  /*0d60*/  FMUL R26, R24.reuse, R27 ;  /* 0x0000001b181a7220 */ /* 0x040fe20000400000 */
[C---:B------:R-:W-:Y:S01]  /*0d70*/  FSETP.GE.AND P1, PT, |R9|.reuse, |R24|, PT ;  /* 0x400000180900720b */ /* 0x040fe20003f26200 */
[----:B------:R-:W-:Y:S02]  /*0d80*/  FADD R25, R9, R24 ;  /* 0x0000001809197221 */ /* 0x000fe40000000000 */
[C---:B------:R-:W-:Y:S01]  /*0d90*/  FADD R27, R11.reuse, R26 ;  /* 0x0000001a0b1b7221 */ /* 0x040fe20000000000 */
[----:B------:R-:W-:Y:S01]  /*0da0*/  FSETP.GE.AND P2, PT, |R11|, |R26|, PT ;  /* 0x4000001a0b00720b */ /* 0x000fe20003f46200 */
[----:B------:R-:W-:Y:S02]  /*0db0*/  FADD R18, R24, -R25 ;  /* 0x8000001918127221 */ /* 0x000fe40000000000 */
[----:B------:R-:W-:Y:S02]  /*0dc0*/  FADD R20, R26, -R27 ;  /* 0x8000001b1a147221 */ /* 0x000fe40000000000 */
[C---:B------:R-:W-:Y:S01]  /*0dd0*/  FADD R19, R9.reuse, R18 ;  /* 0x0000001209137221 */ /* 0x040fe20000000000 */
[----:B------:R-:W-:Y:S01]  /*0de0*/  FADD R9, R9, -R25 ;  /* 0x8000001909097221 */ /* 0x000fe20000000000 */
[C---:B------:R-:W-:Y:S01]  /*0df0*/  FADD R21, R11.reuse, R20 ;  /* 0x000000140b157221 */ /* 0x040fe20000000000 */
[----:B------:R-:W-:-:S02]  /*0e00*/  FADD R11, R11, -R27 ;  /* 0x8000001b0b0b7221 */ /* 0x000fc40000000000 */
[----:B------:R-:W-:-:S03]  /*0e10*/  @P1 FADD R19, R24, R9 ;  /* 0x0000000918131221 */ /* 0x000fc60000000000 */
[----:B------:R-:W-:Y:S01]  /*0e20*/  @P2 FADD R21, R26, R11 ;  /* 0x0000000b1a152221 */ /* 0x000fe20000000000 */
[----:B------:R-:W-:Y:S01]  /*0e30*/  MOV R9, R25 ;  /* 0x0000001900097202 */ /* 0x000fe20000000f00 */
[----:B------:R-:W-:Y:S01]  /*0e40*/  FADD R10, R10, R19 ;  /* 0x000000130a0a7221 */ /* 0x000fe20000000000 */
[----:B------:R-:W-:Y:S02]  /*0e50*/  IMAD.MOV.U32 R11, RZ, RZ, R27 ;  /* 0x000000ffff0b7224 */ /* 0x000fe400078e001b */
[----:B------:R-:W-:-:S07]  /*0e60*/  FADD R12, R12, R21 ;  /* 0x000000150c0c7221 */ /* 0x000fce0000000000 */
.L_x_13:
[----:B-1----:R-:W-:Y:S05]  /*0e70*/  BSYNC.RECONVERGENT B1 ;  /* 0x0000000000017941 */ /* 0x002fea0003800200 */
.L_x_12:
[----:B------:R-:W-:Y:S01]  /*0e80*/  BSSY.RECONVERGENT B1, `(.L_x_14) ;  /* 0x000001f000017945 */ /* 0x000fe20003800200 */
[----:B------:R-:W-:-:S03]  /*0e90*/  @!P0 IADD3 R8, PT, PT, R8, 0x1, RZ ;  /* 0x0000000108088810 */ /* 0x000fc60007ffe0ff */
[----:B------:R-:W-:Y:S05]  /*0ea0*/  @!P0 BRA `(.L_x_15) ;  /* 0x0000000000708947 */ /* 0x000fea0003800000 */
[----:B------:R-:W-:Y:S02]  /*0eb0*/  IADD3 R20, P1, PT, R31, UR4, RZ ;  /* 0x000000041f147c10 */ /* 0x000fe4000ff3e0ff */
[----:B------:R-:W-:Y:S02]  /*0ec0*/  IADD3 R18, P0, PT, R29, UR4, RZ ;  /* 0x000000041d127c10 */ /* 0x000fe4000ff1e0ff */
[----:B------:R-:W-:Y:S02]  /*0ed0*/  IADD3.X R21, PT, PT, R30, UR5, RZ, P1, !PT ;  /* 0x000000051e157c10 */ /* 0x000fe40008ffe4ff */
[----:B------:R-:W-:-:S04]  /*0ee0*/  IADD3.X R19, PT, PT, R28, UR5, RZ, P0, !PT ;  /* 0x000000051c137c10 */ /* 0x000fc800087fe4ff */
[----:B------:R-:W2:Y:S04]  /*0ef0*/  LDG.E.CONSTANT R21, desc[UR6][R20.64] ;  /* 0x0000000614157981 */ /* 0x000ea8000c1e9900 */
[----:B------:R-:W2:Y:S01]  /*0f00*/  LDG.E.CONSTANT R18, desc[UR6][R18.64] ;  /* 0x0000000612127981 */ /* 0x000ea2000c1e9900 */
[----:B------:R-:W-:-:S05]  /*0f10*/  VIADD R24, R23, 0x1 ;  /* 0x0000000117187836 */ /* 0x000fca0000000000 */
        /* <DEDUP_REMOVED lines=10> */
[--C-:B------:R-:W-:Y:S02]  /*0fc0*/  FADD R20, R28, -R25.reuse ;  /* 0x800000191c147221 */ /* 0x100fe40000000000 */
        /* <DEDUP_REMOVED lines=10> */
.L_x_15:
[----:B------:R-:W-:Y:S05]  /*1070*/  BSYNC.RECONVERGENT B1 ;  /* 0x0000000000017941 */ /* 0x000fea0003800200 */
.L_x_14:
[C---:B------:R-:W-:Y:S01]  /*1080*/  IADD3 R19, PT, PT, R23.reuse, 0x1, RZ ;  /* 0x0000000117137810 */ /* 0x040fe20007ffe0ff */
[----:B------:R-:W-:-:S03]  /*1090*/  VIADD R23, R23, 0x2 ;  /* 0x0000000217177836 */ /* 0x000fc60000000000 */
[----:B------:R-:W-:-:S13]  /*10a0*/  ISETP.NE.AND P0, PT, R19, R22, PT ;  /* 0x000000161300720c */ /* 0x000fda0003f05270 */
[----:B------:R-:W-:Y:S05]  /*10b0*/  @P0 BRA `(.L_x_16) ;  /* 0xfffffff8003c0947 */ /* 0x000fea000383ffff */
[----:B------:R-:W-:Y:S05]  /*10c0*/  BSYNC.RECONVERGENT B0 ;  /* 0x0000000000007941 */ /* 0x000fea0003800200 */
.L_x_11:
[----:B------:R-:W-:-:S07]  /*10d0*/  I2FP.F32.U32 R18, R23 ;  /* 0x0000001700127245 */ /* 0x000fce0000201000 */
.L_x_10:
[----:B------:R-:W-:Y:S01]  /*10e0*/  LOP3.LUT R14, R14, 0x1, RZ, 0xc0, !PT ;  /* 0x000000010e0e7812 */ /* 0x000fe200078ec0ff */
[----:B------:R-:W-:Y:S03]  /*10f0*/  BSSY.RECONVERGENT B0, `(.L_x_9) ;  /* 0x0000036000007945 */ /* 0x000fe60003800200 */
[----:B------:R-:W-:-:S13]  /*1100*/  ISETP.NE.U32.AND P0, PT, R14, 0x1, PT ;  /* 0x000000010e00780c */ /* 0x000fda0003f05070 */
[----:B------:R-:W-:Y:S05]  /*1110*/  @P0 BRA `(.L_x_17) ;  /* 0x0000000000cc0947 */ /* 0x000fea0003800000 */
[----:B------:R-:W-:Y:S01]  /*1120*/  IADD3 R15, PT, PT, R15, 0x1, RZ ;  /* 0x000000010f0f7810 */ /* 0x000fe20007ffe0ff */
[----:B------:R-:W0:Y:S03]  /*1130*/  LDCU.64 UR4, c[0x0][0x380] ;  /* 0x00007000ff0477ac */ /* 0x000e260008000a00 */
[C---:B------:R-:W-:Y:S01]  /*1140*/  IADD3 R21, PT, PT, R15.reuse, -R3, RZ ;  /* 0x800000030f157210 */ /* 0x040fe20007ffe0ff */
[C---:B------:R-:W-:Y:S02]  /*1150*/  IMAD.IADD R23, R15.reuse, 0x1, -R4 ;  /* 0x000000010f177824 */ /* 0x040fe400078e0a04 */
[----:B------:R-:W-:-:S04]  /*1160*/  IMAD.WIDE R14, R15, R0, R16 ;  /* 0x000000000f0e7225 */ /* 0x000fc800078e0210 */
[----:B------:R-:W-:-:S04]  /*1170*/  IMAD.WIDE R22, R23, R0, R16 ;  /* 0x0000000017167225 */ /* 0x000fc800078e0210 */
[----:B------:R-:W-:Y:S01]  /*1180*/  IMAD.WIDE R20, R21, R0, R16 ;  /* 0x0000000015147225 */ /* 0x000fe200078e0210 */
[----:B------:R-:W-:-:S03]  /*1190*/  SHF.L.U64.HI R19, R22, 0x2, R23 ;  /* 0x0000000216137819 */ /* 0x000fc60000010217 */
[----:B------:R-:W-:Y:S01]  /*11a0*/  IMAD.SHL.U32 R26, R22, 0x4, RZ ;  /* 0x00000004161a7824 */ /* 0x000fe200078e00ff */
[C---:B------:R-:W-:Y:S02]  /*11b0*/  SHF.L.U32 R4, R20.reuse, 0x2, RZ ;  /* 0x0000000214047819 */ /* 0x040fe400000006ff */
[----:B------:R-:W-:Y:S02]  /*11c0*/  SHF.L.U64.HI R3, R20, 0x2, R21 ;  /* 0x0000000214037819 */ /* 0x000fe40000010215 */
[----:B0-----:R-:W-:Y:S02]  /*11d0*/  IADD3 R22, P2, PT, R26, UR4, RZ ;  /* 0x000000041a167c10 */ /* 0x001fe4000ff5e0ff */
[----:B------:R-:W-:Y:S02]  /*11e0*/  LEA R24, P0, R14, UR4, 0x2 ;  /* 0x000000040e187c11 */ /* 0x000fe4000f8010ff */
[----:B------:R-:W-:Y:S02]  /*11f0*/  IADD3 R20, P1, PT, R4, UR4, RZ ;  /* 0x0000000404147c10 */ /* 0x000fe4000ff3e0ff */
[----:B------:R-:W-:-:S02]  /*1200*/  IADD3.X R23, PT, PT, R19, UR5, RZ, P2, !PT ;  /* 0x0000000513177c10 */ /* 0x000fc400097fe4ff */
[----:B------:R-:W-:Y:S02]  /*1210*/  LEA.HI.X R25, R14, UR5, R15, 0x2, P0 ;  /* 0x000000050e197c11 */ /* 0x000fe400080f140f */
[----:B------:R-:W-:Y:S01]  /*1220*/  IADD3.X R21, PT, PT, R3, UR5, RZ, P1, !PT ;  /* 0x0000000503157c10 */ /* 0x000fe20008ffe4ff */
[----:B------:R-:W2:Y:S04]  /*1230*/  LDG.E.CONSTANT R22, desc[UR6][R22.64] ;  /* 0x0000000616167981 */ /* 0x000ea8000c1e9900 */
[----:B------:R-:W3:Y:S04]  /*1240*/  LDG.E.CONSTANT R24, desc[UR6][R24.64] ;  /* 0x0000000618187981 */ /* 0x000ee8000c1e9900 */
[----:B------:R-:W3:Y:S01]  /*1250*/  LDG.E.CONSTANT R20, desc[UR6][R20.64] ;  /* 0x0000000614147981 */ /* 0x000ee2000c1e9900 */
[----:B--2---:R-:W-:-:S04]  /*1260*/  FSETP.NAN.AND P0, PT, |R22|, |R22|, PT ;  /* 0x400000161600720b */ /* 0x004fc80003f08200 */
[----:B---3--:R-:W-:-:S13]  /*1270*/  FSETP.NUM.AND P0, PT, |R24|, |R20|, !P0 ;  /* 0x400000141800720b */ /* 0x008fda0004707200 */
[----:B------:R-:W-:Y:S01]  /*1280*/  @!P0 VIADD R8, R8, 0x1 ;  /* 0x0000000108088836 */ /* 0x000fe20000000000 */
[----:B------:R-:W-:Y:S06]  /*1290*/  @!P0 BRA `(.L_x_17) ;  /* 0x00000000006c8947 */ /* 0x000fec0003800000 */
[----:B------:R-:W0:Y:S02]  /*12a0*/  LDCU.64 UR4, c[0x0][0x388] ;  /* 0x00007100ff0477ac */ /* 0x000e240008000a00 */
[----:B0-----:R-:W-:Y:S02]  /*12b0*/  IADD3 R14, P1, PT, R26, UR4, RZ ;  /* 0x000000041a0e7c10 */ /* 0x001fe4000ff3e0ff */
[----:B------:R-:W-:Y:S02]  /*12c0*/  IADD3 R20, P0, PT, R4, UR4, RZ ;  /* 0x0000000404147c10 */ /* 0x000fe4000ff1e0ff */
[----:B------:R-:W-:Y:S02]  /*12d0*/  IADD3.X R15, PT, PT, R19, UR5, RZ, P1, !PT ;  /* 0x00000005130f7c10 */ /* 0x000fe40008ffe4ff */
[----:B------:R-:W-:-:S04]  /*12e0*/  IADD3.X R21, PT, PT, R3, UR5, RZ, P0, !PT ;  /* 0x0000000503157c10 */ /* 0x000fc800087fe4ff */
[----:B------:R-:W2:Y:S04]  /*12f0*/  LDG.E.CONSTANT R15, desc[UR6][R14.64] ;  /* 0x000000060e0f7981 */ /* 0x000ea8000c1e9900 */
[----:B------:R-:W2:Y:S02]  /*1300*/  LDG.E.CONSTANT R20, desc[UR6][R20.64] ;  /* 0x0000000614147981 */ /* 0x000ea4000c1e9900 */
        /* <DEDUP_REMOVED lines=20> */
.L_x_17:
[----:B------:R-:W-:Y:S05]  /*1450*/  BSYNC.RECONVERGENT B0 ;  /* 0x0000000000007941 */ /* 0x000fea0003800200 */
.L_x_9:
[----:B------:R-:W0:Y:S01]  /*1460*/  LDCU UR4, c[0x0][0x3a8] ;  /* 0x00007500ff0477ac */ /* 0x000e220008000800 */
[----:B------:R-:W-:Y:S01]  /*1470*/  ISETP.GT.AND P0, PT, R8, RZ, PT ;  /* 0x000000ff0800720c */ /* 0x000fe20003f04270 */
[----:B------:R-:W-:Y:S01]  /*1480*/  FMUL R3, R13, 0.5 ;  /* 0x3f0000000d037820 */ /* 0x000fe20000400000 */
[----:B------:R-:W-:Y:S01]  /*1490*/  BSSY.RECONVERGENT B0, `(.L_x_18) ;  /* 0x0000016000007945 */ /* 0x000fe20003800200 */
[----:B------:R-:W-:Y:S01]  /*14a0*/  IMAD.WIDE R18, R7, R0, R16 ;  /* 0x0000000007127225 */ /* 0x000fe200078e0210 */
[----:B0-----:R-:W-:-:S06]  /*14b0*/  UIADD3 UR4, UPT, UPT, UR4, 0x1, URZ ;  /* 0x0000000104047890 */ /* 0x001fcc000fffe0ff */
[----:B------:R-:W-:-:S05]  /*14c0*/  I2FP.F32.S32 R4, UR4 ;  /* 0x0000000400047c45 */ /* 0x000fca0008201400 */
[----:B------:R-:W-:Y:S01]  /*14d0*/  FMUL R0, R3, R4 ;  /* 0x0000000403007220 */ /* 0x000fe20000400000 */
[----:B------:R-:W-:Y:S01]  /*14e0*/  MOV R3, 0x7fffffff ;  /* 0x7fffffff00037802 */ /* 0x000fe20000000f00 */
[----:B------:R-:W-:Y:S06]  /*14f0*/  @P0 BRA `(.L_x_19) ;  /* 0x00000000003c0947 */ /* 0x000fec0003800000 */
[----:B------:R-:W0:Y:S01]  /*1500*/  MUFU.RCP R3, R0 ;  /* 0x0000000000037308 */ /* 0x000e220000001000 */
[----:B------:R-:W-:Y:S01]  /*1510*/  FADD R7, R11, R12 ;  /* 0x0000000c0b077221 */ /* 0x000fe20000000000 */
[----:B------:R-:W-:Y:S06]  /*1520*/  BSSY.RECONVERGENT B1, `(.L_x_19) ;  /* 0x000000c000017945 */ /* 0x000fec0003800200 */
[----:B------:R-:W1:Y:S01]  /*1530*/  FCHK P0, R7, R0 ;  /* 0x0000000007007302 */ /* 0x000e620000000000 */
[----:B0-----:R-:W-:-:S04]  /*1540*/  FFMA R4, -R0, R3, 1 ;  /* 0x3f80000000047423 */ /* 0x001fc80000000103 */
[----:B------:R-:W-:-:S04]  /*1550*/  FFMA R4, R3, R4, R3 ;  /* 0x0000000403047223 */ /* 0x000fc80000000003 */
[----:B------:R-:W-:-:S04]  /*1560*/  FFMA R3, R7, R4, RZ ;  /* 0x0000000407037223 */ /* 0x000fc800000000ff */
[----:B------:R-:W-:-:S04]  /*1570*/  FFMA R14, -R0, R3, R7 ;  /* 0x00000003000e7223 */ /* 0x000fc80000000107 */
[----:B------:R-:W-:Y:S01]  /*1580*/  FFMA R3, R4, R14, R3 ;  /* 0x0000000e04037223 */ /* 0x000fe20000000003 */
[----:B-1----:R-:W-:Y:S06]  /*1590*/  @!P0 BRA `(.L_x_20) ;  /* 0x0000000000108947 */ /* 0x002fec0003800000 */
[----:B------:R-:W-:Y:S01]  /*15a0*/  IMAD.MOV.U32 R14, RZ, RZ, R0 ;  /* 0x000000ffff0e7224 */ /* 0x000fe200078e0000 */
[----:B------:R-:W-:-:S07]  /*15b0*/  MOV R20, 0x15d0 ;  /* 0x000015d000147802 */ /* 0x000fce0000000f00 */
[----:B------:R-:W-:Y:S05]  /*15c0*/  CALL.REL.NOINC `($__internal_0_$__cuda_sm3x_div_rn_noftz_f32_slowpath) ;  /* 0x0000002400647944 */ /* 0x000fea0003c00000 */
[----:B------:R-:W-:-:S07]  /*15d0*/  MOV R3, R7 ;  /* 0x0000000700037202 */ /* 0x000fce0000000f00 */
.L_x_20:
[----:B------:R-:W-:Y:S05]  /*15e0*/  BSYNC.RECONVERGENT B1 ;  /* 0x0000000000017941 */ /* 0x000fea0003800200 */
.L_x_19:
[----:B------:R-:W-:Y:S05]  /*15f0*/  BSYNC.RECONVERGENT B0 ;  /* 0x0000000000007941 */ /* 0x000fea0003800200 */
.L_x_18:
[----:B------:R-:W0:Y:S01]  /*1600*/  LDCU UR8, c[0x0][0x3a8] ;  /* 0x00007500ff0877ac */ /* 0x000e220008000800 */
[----:B------:R-:W1:Y:S01]  /*1610*/  LDCU UR9, c[0x0][0x39c] ;  /* 0x00007380ff0977ac */ /* 0x000e620008000800 */
[----:B------:R-:W2:Y:S01]  /*1620*/  LDCU.64 UR4, c[0x0][0x3b0] ;  /* 0x00007600ff0477ac */ /* 0x000ea20008000a00 */
[----:B0-----:R-:W-:-:S05]  /*1630*/  VIADD R4, R6, UR8 ;  /* 0x0000000806047c36 */ /* 0x001fca0008000000 */
[----:B-1----:R-:W-:Y:S02]  /*1640*/  ISETP.GE.AND P0, PT, R4, UR9, PT ;  /* 0x0000000904007c0c */ /* 0x002fe4000bf06270 */
[----:B--2---:R-:W-:-:S04]  /*1650*/  LEA R6, P1, R18, UR4, 0x2 ;  /* 0x0000000412067c11 */ /* 0x004fc8000f8210ff */
[----:B------:R-:W-:-:S05]  /*1660*/  LEA.HI.X R7, R18, UR5, R19, 0x2, P1 ;  /* 0x0000000512077c11 */ /* 0x000fca00088f1413 */
[----:B------:R0:W-:Y:S02]  /*1670*/  STG.E desc[UR6][R6.64], R3 ;  /* 0x0000000306007986 */ /* 0x0001e4000c101906 */
[----:B------:R-:W-:Y:S05]  /*1680*/  @P0 EXIT ;  /* 0x000000000000094d */ /* 0x000fea0003800000 */
[----:B------:R-:W-:Y:S01]  /*1690*/  UISETP.GT.AND UP0, UPT, UR8, URZ, UPT ;  /* 0x000000ff0800728c */ /* 0x000fe2000bf04270 */
[----:B------:R-:W-:Y:S01]  /*16a0*/  ISETP.NE.AND P0, PT, R8, RZ, PT ;  /* 0x000000ff0800720c */ /* 0x000fe20003f05270 */
[----:B------:R-:W1:Y:S01]  /*16b0*/  LDCU UR12, c[0x0][0x3a8] ;  /* 0x00007500ff0c77ac */ /* 0x000e620008000800 */
[----:B0-----:R-:W-:Y:S02]  /*16c0*/  MOV R3, R4 ;  /* 0x0000000400037202 */ /* 0x001fe40000000f00 */
[----:B------:R-:W-:Y:S01]  /*16d0*/  SEL R18, RZ, 0x1, P0 ;  /* 0x00000001ff127807 */ /* 0x000fe20000000000 */
[----:B------:R-:W0:Y:S01]  /*16e0*/  LDCU UR9, c[0x0][0x398] ;  /* 0x00007300ff0977ac */ /* 0x000e220008000800 */
[----:B------:R-:W2:Y:S01]  /*16f0*/  LDCU UR13, c[0x0][0x39c] ;  /* 0x00007380ff0d77ac */ /* 0x000ea20008000800 */
[----:B------:R-:W3:Y:S01]  /*1700*/  LDCU.64 UR14, c[0x0][0x3b0] ;  /* 0x00007600ff0e77ac */ /* 0x000ee20008000a00 */
[----:B------:R-:W4:Y:S01]  /*1710*/  LDCU.64 UR10, c[0x0][0x380] ;  /* 0x00007000ff0a77ac */ /* 0x000f220008000a00 */
[----:B------:R-:W0:Y:S01]  /*1720*/  LDCU.64 UR4, c[0x0][0x3a0] ;  /* 0x00007400ff0477ac */ /* 0x000e220008000a00 */
[----:B------:R-:W-:Y:S05]  /*1730*/  BRA.U UP0, `(.L_x_21) ;  /* 0x0000000900347547 */ /* 0x000fea000b800000 */
.L_x_28:
[C---:B0-----:R-:W-:Y:S01]  /*1740*/  IMAD.WIDE R4, R3.reuse, UR9, R16 ;  /* 0x0000000903047c25 */ /* 0x041fe2000f8e0210 */
[----:B------:R-:W-:-:S03]  /*1750*/  IADD3 R33, PT, PT, R3, -UR5, RZ ;  /* 0x8000000503217c10 */ /* 0x000fc6000fffe0ff */
[C---:B------:R-:W-:Y:S01]  /*1760*/  VIADD R15, R3.reuse, -UR4 ;  /* 0x80000004030f7c36 */ /* 0x040fe20008000000 */
[C---:B------:R-:W-:Y:S01]  /*1770*/  SHF.L.U64.HI R2, R4.reuse, 0x2, R5 ;  /* 0x0000000204027819 */ /* 0x040fe20000010205 */
[----:B-1----:R-:W-:Y:S01]  /*1780*/  VIADD R19, R3, -UR12 ;  /* 0x8000000c03137c36 */ /* 0x002fe20008000000 */
[----:B------:R-:W-:Y:S01]  /*1790*/  SHF.L.U32 R4, R4, 0x2, RZ ;  /* 0x0000000204047819 */ /* 0x000fe200000006ff */
[----:B------:R-:W-:-:S04]  /*17a0*/  IMAD.WIDE R14, R15, UR9, R16 ;  /* 0x000000090f0e7c25 */ /* 0x000fc8000f8e0210 */
[C---:B------:R-:W-:Y:S01]  /*17b0*/  IMAD.WIDE R6, R19.reuse, UR9, R16 ;  /* 0x0000000913067c25 */ /* 0x040fe2000f8e0210 */
[C---:B------:R-:W-:Y:S02]  /*17c0*/  SHF.L.U64.HI R34, R14.reuse, 0x2, R15 ;  /* 0x000000020e227819 */ /* 0x040fe4000001020f */
[----:B------:R-:W-:Y:S01]  /*17d0*/  SHF.L.U32 R29, R14, 0x2, RZ ;  /* 0x000000020e1d7819 */ /* 0x000fe200000006ff */
[----:B------:R-:W-:Y:S01]  /*17e0*/  VIADD R5, R19, -UR4 ;  /* 0x8000000413057c36 */ /* 0x000fe20008000000 */
[----:B----4-:R-:W-:Y:S01]  /*17f0*/  LEA R20, P0, R6, UR10, 0x2 ;  /* 0x0000000a06147c11 */ /* 0x010fe2000f8010ff */
[----:B------:R-:W-:-:S03]  /*1800*/  IMAD.WIDE R32, R33, UR9, R16 ;  /* 0x0000000921207c25 */ /* 0x000fc6000f8e0210 */
[----:B------:R-:W-:Y:S01]  /*1810*/  LEA.HI.X R21, R6, UR11, R7, 0x2, P0 ;  /* 0x0000000b06157c11 */ /* 0x000fe200080f1407 */
[----:B------:R-:W-:Y:S01]  /*1820*/  VIADD R23, R19, -UR5 ;  /* 0x8000000513177c36 */ /* 0x000fe20008000000 */
[C---:B------:R-:W-:Y:S01]  /*1830*/  SHF.L.U32 R19, R32.reuse, 0x2, RZ ;  /* 0x0000000220137819 */ /* 0x040fe200000006ff */
[----:B------:R-:W-:Y:S01]  /*1840*/  IMAD.WIDE R14, R5, UR9, R16 ;  /* 0x00000009050e7c25 */ /* 0x000fe2000f8e0210 */
[----:B------:R-:W-:Y:S01]  /*1850*/  SHF.L.U64.HI R32, R32, 0x2, R33 ;  /* 0x0000000220207819 */ /* 0x000fe20000010221 */
[----:B------:R-:W4:Y:S01]  /*1860*/  LDG.E.CONSTANT R35, desc[UR6][R20.64] ;  /* 0x0000000614237981 */ /* 0x000f22000c1e9900 */
[----:B------:R-:W-:Y:S01]  /*1870*/  IADD3 R30, P1, PT, R19, UR10, RZ ;  /* 0x0000000a131e7c10 */ /* 0x000fe2000ff3e0ff */
[----:B------:R-:W-:Y:S01]  /*1880*/  IMAD.WIDE R22, R23, UR9, R16 ;  /* 0x0000000917167c25 */ /* 0x000fe2000f8e0210 */
[----:B------:R-:W-:Y:S02]  /*1890*/  SHF.L.U64.HI R6, R14, 0x2, R15 ;  /* 0x000000020e067819 */ /* 0x000fe4000001020f */
[----:B------:R-:W-:Y:S01]  /*18a0*/  IADD3.X R31, PT, PT, R32, UR11, RZ, P1, !PT ;  /* 0x0000000b201f7c10 */ /* 0x000fe20008ffe4ff */
[----:B------:R-:W-:Y:S01]  /*18b0*/  IMAD.SHL.U32 R7, R14, 0x4, RZ ;  /* 0x000000040e077824 */ /* 0x000fe200078e00ff */
[----:B------:R-:W-:-:S02]  /*18c0*/  IADD3 R14, P0, PT, R4, UR10, RZ ;  /* 0x0000000a040e7c10 */ /* 0x000fc4000ff1e0ff */
[C---:B------:R-:W-:Y:S01]  /*18d0*/  SHF.L.U32 R5, R22.reuse, 0x2, RZ ;  /* 0x0000000216057819 */ /* 0x040fe200000006ff */
[----:B------:R-:W5:Y:S01]  /*18e0*/  LDG.E.CONSTANT R30, desc[UR6][R30.64] ;  /* 0x000000061e1e7981 */ /* 0x000f62000c1e9900 */
[----:B------:R-:W-:Y:S02]  /*18f0*/  SHF.L.U64.HI R28, R22, 0x2, R23 ;  /* 0x00000002161c7819 */ /* 0x000fe40000010217 */
[----:B------:R-:W-:Y:S02]  /*1900*/  IADD3.X R15, PT, PT, R2, UR11, RZ, P0, !PT ;  /* 0x0000000b020f7c10 */ /* 0x000fe400087fe4ff */
[----:B------:R-:W-:Y:S02]  /*1910*/  IADD3 R22, P0, PT, R29, UR10, RZ ;  /* 0x0000000a1d167c10 */ /* 0x000fe4000ff1e0ff */
[----:B------:R-:W-:Y:S01]  /*1920*/  IADD3 R24, P1, PT, R5, UR10, RZ ;  /* 0x0000000a05187c10 */ /* 0x000fe2000ff3e0ff */
[----:B------:R-:W2:Y:S01]  /*1930*/  LDG.E.CONSTANT R33, desc[UR6][R14.64] ;  /* 0x000000060e217981 */ /* 0x000ea2000c1e9900 */
[----:B------:R-:W-:-:S02]  /*1940*/  IADD3.X R23, PT, PT, R34, UR11, RZ, P0, !PT ;  /* 0x0000000b22177c10 */ /* 0x000fc400087fe4ff */
[----:B------:R-:W-:Y:S02]  /*1950*/  IADD3 R26, P0, PT, R7, UR10, RZ ;  /* 0x0000000a071a7c10 */ /* 0x000fe4000ff1e0ff */
[----:B------:R-:W-:Y:S01]  /*1960*/  IADD3.X R25, PT, PT, R28, UR11, RZ, P1, !PT ;  /* 0x0000000b1c197c10 */ /* 0x000fe20008ffe4ff */
[----:B------:R-:W2:Y:S01]  /*1970*/  LDG.E.CONSTANT R22, desc[UR6][R22.64] ;  /* 0x0000000616167981 */ /* 0x000ea2000c1e9900 */
[----:B------:R-:W-:-:S03]  /*1980*/  IADD3.X R27, PT, PT, R6, UR11, RZ, P0, !PT ;  /* 0x0000000b061b7c10 */ /* 0x000fc600087fe4ff */
[----:B------:R-:W3:Y:S04]  /*1990*/  LDG.E.CONSTANT R24, desc[UR6][R24.64] ;  /* 0x0000000618187981 */ /* 0x000ee8000c1e9900 */
[----:B------:R-:W4:Y:S01]  /*19a0*/  LDG.E.CONSTANT R26, desc[UR6][R26.64] ;  /* 0x000000061a1a7981 */ /* 0x000f22000c1e9900 */
[----:B-----5:R-:W-:-:S04]  /*19b0*/  FSETP.NAN.AND P0, PT, |R30|, |R30|, PT ;  /* 0x4000001e1e00720b */ /* 0x020fc80003f08200 */
[----:B--2---:R-:W-:Y:S02]  /*19c0*/  FSETP.NAN.OR P0, PT, |R33|, |R22|, P0 ;  /* 0x400000162100720b */ /* 0x004fe40000708600 */
[----:B---3--:R-:W-:-:S04]  /*19d0*/  FSETP.NAN.AND P1, PT, |R24|, |R24|, PT ;  /* 0x400000181800720b */ /* 0x008fc80003f28200 */
[----:B----4-:R-:W-:-:S07]  /*19e0*/  FSETP.NAN.OR P1, PT, |R35|, |R26|, P1 ;  /* 0x4000001a2300720b */ /* 0x010fce0000f28600 */
[----:B------:R-:W0:Y:S08]  /*19f0*/  @!P0 LDC.64 R30, c[0x0][0x388] ;  /* 0x0000e200ff1e8b82 */ /* 0x000e300000000a00 */
[----:B------:R-:W1:Y:S01]  /*1a00*/  @!P1 LDC.64 R14, c[0x0][0x388] ;  /* 0x0000e200ff0e9b82 */ /* 0x000e620000000a00 */
[-C--:B0-----:R-:W-:Y:S02]  /*1a10*/  @!P0 IADD3 R22, P3, PT, R29, R30.reuse, RZ ;  /* 0x0000001e1d168210 */ /* 0x081fe40007f7e0ff */
[----:B------:R-:W-:-:S03]  /*1a20*/  @!P0 IADD3 R30, P2, PT, R19, R30, RZ ;  /* 0x0000001e131e8210 */ /* 0x000fc60007f5e0ff */
[----:B------:R-:W-:Y:S01]  /*1a30*/  @!P0 IMAD.X R23, R34, 0x1, R31, P3 ;  /* 0x0000000122178824 */ /* 0x000fe200018e061f */
[----:B------:R-:W-:Y:S02]  /*1a40*/  @!P0 IADD3.X R31, PT, PT, R32, R31, RZ, P2, !PT ;  /* 0x0000001f201f8210 */ /* 0x000fe400017fe4ff */
[-C--:B-1----:R-:W-:Y:S02]  /*1a50*/  @!P1 IADD3 R20, P3, PT, R7, R14.reuse, RZ ;  /* 0x0000000e07149210 */ /* 0x082fe40007f7e0ff */
[----:B------:R-:W-:Y:S01]  /*1a60*/  @!P1 IADD3 R14, P2, PT, R5, R14, RZ ;  /* 0x0000000e050e9210 */ /* 0x000fe20007f5e0ff */
[----:B------:R-:W2:Y:S02]  /*1a70*/  @!P0 LDG.E.CONSTANT R22, desc[UR6][R22.64] ;  /* 0x0000000616168981 */ /* 0x000ea4000c1e9900 */
[----:B------:R-:W-:Y:S01]  /*1a80*/  @!P1 IMAD.X R21, R6, 0x1, R15, P3 ;  /* 0x0000000106159824 */ /* 0x000fe200018e060f */
[----:B------:R-:W-:Y:S01]  /*1a90*/  @!P1 IADD3.X R15, PT, PT, R28, R15, RZ, P2, !PT ;  /* 0x0000000f1c0f9210 */ /* 0x000fe200017fe4ff */
[----:B------:R-:W2:Y:S04]  /*1aa0*/  @!P0 LDG.E.CONSTANT R31, desc[UR6][R30.64] ;  /* 0x000000061e1f8981 */ /* 0x000ea8000c1e9900 */
[----:B------:R-:W3:Y:S04]  /*1ab0*/  @!P1 LDG.E.CONSTANT R20, desc[UR6][R20.64] ;  /* 0x0000000614149981 */ /* 0x000ee8000c1e9900 */
[----:B------:R-:W3:Y:S01]  /*1ac0*/  @!P1 LDG.E.CONSTANT R15, desc[UR6][R14.64] ;  /* 0x000000060e0f9981 */ /* 0x000ee2000c1e9900 */
[C---:B------:R-:W-:Y:S01]  /*1ad0*/  VIADD R5, R8.reuse, 0x1 ;  /* 0x0000000108057836 */ /* 0x040fe20000000000 */
[----:B------:R-:W-:-:S05]  /*1ae0*/  @!P0 IADD3 R5, PT, PT, R8, RZ, RZ ;  /* 0x000000ff08058210 */ /* 0x000fca0007ffe0ff */
[C---:B------:R-:W-:Y:S01]  /*1af0*/  VIADD R8, R5.reuse, 0xffffffff ;  /* 0xffffffff05087836 */ /* 0x040fe20000000000 */
[----:B------:R-:W-:-:S04]  /*1b00*/  @!P1 IADD3 R8, PT, PT, R5, RZ, RZ ;  /* 0x000000ff05089210 */ /* 0x000fc80007ffe0ff */
[----:B------:R-:W-:Y:S01]  /*1b10*/  ISETP.NE.AND P2, PT, R8, RZ, PT ;  /* 0x000000ff0800720c */ /* 0x000fe20003f45270 */
[----:B------:R-:W-:Y:S01]  /*1b20*/  HFMA2 R5, -RZ, RZ, 0, 0 ;  /* 0x00000000ff057431 */ /* 0x000fe200000001ff */
[----:B------:R-:W-:Y:S01]  /*1b30*/  BSSY.RECONVERGENT B0, `(.L_x_22) ;  /* 0x0000045000007945 */ /* 0x000fe20003800200 */
[----:B------:R-:W-:Y:S02]  /*1b40*/  IMAD.MOV.U32 R7, RZ, RZ, 0x7fffffff ;  /* 0x7fffffffff077424 */ /* 0x000fe400078e00ff */
[----:B--2---:R-:W-:Y:S01]  /*1b50*/  @!P0 FADD R6, R22, R31 ;  /* 0x0000001f16068221 */ /* 0x004fe20000000000 */
[----:B------:R-:W-:-:S03]  /*1b60*/  IMAD.MOV.U32 R22, RZ, RZ, RZ ;  /* 0x000000ffff167224 */ /* 0x000fc600078e00ff */
[----:B------:R-:W-:Y:S01]  /*1b70*/  @!P0 FFMA R6, R33, R6, -2 ;  /* 0xc000000021068423 */ /* 0x000fe20000000006 */
[----:B---3--:R-:W-:-:S03]  /*1b80*/  @!P1 FADD R24, R20, R15 ;  /* 0x0000000f14189221 */ /* 0x008fc60000000000 */
[----:B------:R-:W-:Y:S01]  /*1b90*/  @!P0 FMUL R22, R6, 100 ;  /* 0x42c8000006168820 */ /* 0x000fe20000400000 */
[----:B------:R-:W-:Y:S01]  /*1ba0*/  @!P1 FFMA R24, R35, R24, -2 ;  /* 0xc000000023189423 */ /* 0x000fe20000000018 */
[----:B------:R-:W-:-:S03]  /*1bb0*/  PRMT R6, RZ, 0x7610, R6 ;  /* 0x00007610ff067816 */ /* 0x000fc60000000006 */
[----:B------:R-:W-:Y:S01]  /*1bc0*/  @!P1 FMUL R5, R24, 100 ;  /* 0x42c8000018059820 */ /* 0x000fe20000400000 */
[----:B------:R-:W-:Y:S06]  /*1bd0*/  @P2 BRA `(.L_x_23) ;  /* 0x0000000000e82947 */ /* 0x000fec0003800000 */
[----:B------:R-:W0:Y:S01]  /*1be0*/  MUFU.RCP R7, R0 ;  /* 0x0000000000077308 */ /* 0x000e220000001000 */
[----:B------:R-:W-:Y:S01]  /*1bf0*/  LOP3.LUT P0, RZ, R18, 0xff, RZ, 0xc0, !PT ;  /* 0x000000ff12ff7812 */ /* 0x000fe2000780c0ff */
[----:B------:R-:W-:Y:S01]  /*1c00*/  BSSY.RECONVERGENT B1, `(.L_x_24) ;  /* 0x0000024000017945 */ /* 0x000fe20003800200 */
[----:B------:R-:W-:Y:S02]  /*1c10*/  MOV R6, RZ ;  /* 0x000000ff00067202 */ /* 0x000fe40000000f00 */
[----:B------:R-:W-:Y:S01]  /*1c20*/  CS2R R18, SRZ ;  /* 0x0000000000127805 */ /* 0x000fe2000001ff00 */
[----:B------:R-:W-:Y:S02]  /*1c30*/  IMAD.MOV.U32 R24, RZ, RZ, RZ ;  /* 0x000000ffff187224 */ /* 0x000fe400078e00ff */
[----:B0-----:R-:W-:-:S06]  /*1c40*/  FFMA R14, -R0, R7, 1 ;  /* 0x3f800000000e7423 */ /* 0x001fcc0000000107 */
[----:B------:R-:W-:Y:S05]  /*1c50*/  @!P0 BRA `(.L_x_25) ;  /* 0x0000000000788947 */ /* 0x000fea0003800000 */
[C---:B------:R-:W-:Y:S01]  /*1c60*/  FADD R26, R9.reuse, R22 ;  /* 0x00000016091a7221 */ /* 0x040fe20000000000 */
[C---:B------:R-:W-:Y:S01]  /*1c70*/  FSETP.GE.AND P2, PT, |R9|.reuse, |R22|, PT ;  /* 0x400000160900720b */ /* 0x040fe20003f46200 */
[----:B------:R-:W-:Y:S01]  /*1c80*/  FMUL R20, R22, R13 ;  /* 0x0000000d16147220 */ /* 0x000fe20000400000 */
[----:B------:R-:W-:Y:S01]  /*1c90*/  FADD R18, R9, R10 ;  /* 0x0000000a09127221 */ /* 0x000fe20000000000 */
[C---:B------:R-:W-:Y:S01]  /*1ca0*/  FADD R6, -R26.reuse, R22 ;  /* 0x000000161a067221 */ /* 0x040fe20000000100 */
[C---:B------:R-:W-:Y:S01]  /*1cb0*/  FSETP.GE.AND P3, PT, |R26|.reuse, |R5|, PT ;  /* 0x400000051a00720b */ /* 0x040fe20003f66200 */
[C---:B------:R-:W-:Y:S01]  /*1cc0*/  FADD R15, R11.reuse, R20 ;  /* 0x000000140b0f7221 */ /* 0x040fe20000000000 */
[----:B------:R-:W-:Y:S01]  /*1cd0*/  FSETP.GE.AND P0, PT, |R11|, |R20|, PT ;  /* 0x400000140b00720b */ /* 0x000fe20003f06200 */
[C---:B------:R-:W-:Y:S01]  /*1ce0*/  FADD R23, R9.reuse, R6 ;  /* 0x0000000609177221 */ /* 0x040fe20000000000 */
[----:B------:R-:W-:Y:S01]  /*1cf0*/  FADD R9, R9, -R26 ;  /* 0x8000001a09097221 */ /* 0x000fe20000000000 */
[----:B------:R-:W-:Y:S01]  /*1d00*/  FADD R6, R26, -R5 ;  /* 0x800000051a067221 */ /* 0x000fe20000000000 */
[----:B------:R-:W-:Y:S01]  /*1d10*/  FSETP.GE.AND P1, PT, |R15|, |R18|, PT ;  /* 0x400000120f00720b */ /* 0x000fe20003f26200 */
[--C-:B------:R-:W-:Y:S01]  /*1d20*/  FADD R19, -R18, R15.reuse ;  /* 0x0000000f12137221 */ /* 0x100fe20000000100 */
[----:B------:R-:W-:Y:S01]  /*1d30*/  FADD R24, R20, -R15 ;  /* 0x8000000f14187221 */ /* 0x000fe20000000000 */
[----:B------:R-:W-:Y:S01]  /*1d40*/  @P2 FADD R23, R9, R22 ;  /* 0x0000001609172221 */ /* 0x000fe20000000000 */
[----:B------:R-:W-:Y:S01]  /*1d50*/  FADD R25, -R6, -R5 ;  /* 0x8000000506197221 */ /* 0x000fe20000000100 */
[----:B------:R-:W-:Y:S01]  /*1d60*/  FADD R22, -R18, -R19 ;  /* 0x8000001312167221 */ /* 0x000fe20000000100 */
[C---:B------:R-:W-:Y:S01]  /*1d70*/  FADD R9, R11.reuse, -R15 ;  /* 0x8000000f0b097221 */ /* 0x040fe20000000000 */
[----:B------:R-:W-:Y:S01]  /*1d80*/  FADD R21, R11, R24 ;  /* 0x000000180b157221 */ /* 0x000fe20000000000 */
[C---:B------:R-:W-:Y:S01]  /*1d90*/  FADD R24, R26.reuse, R25 ;  /* 0x000000191a187221 */ /* 0x040fe20000000000 */
[----:B------:R-:W-:Y:S01]  /*1da0*/  FADD R26, R26, -R6 ;  /* 0x800000061a1a7221 */ /* 0x000fe20000000000 */
[C---:B------:R-:W-:Y:S01]  /*1db0*/  FADD R22, R15.reuse, R22 ;  /* 0x000000160f167221 */ /* 0x040fe20000000000 */
[----:B------:R-:W-:Y:S01]  /*1dc0*/  FADD R15, R15, -R19 ;  /* 0x800000130f0f7221 */ /* 0x000fe20000000000 */
[----:B------:R-:W-:Y:S01]  /*1dd0*/  @P0 FADD R21, R20, R9 ;  /* 0x0000000914150221 */ /* 0x000fe20000000000 */
[----:B------:R-:W-:Y:S01]  /*1de0*/  @P3 FADD R24, R26, -R5 ;  /* 0x800000051a183221 */ /* 0x000fe20000000000 */
[----:B------:R-:W-:Y:S01]  /*1df0*/  FADD R23, R10, R23 ;  /* 0x000000170a177221 */ /* 0x000fe20000000000 */
[----:B------:R-:W-:Y:S01]  /*1e00*/  @P1 FADD R22, -R18, R15 ;  /* 0x0000000f12161221 */ /* 0x000fe20000000100 */
[----:B------:R-:W-:-:S02]  /*1e10*/  FADD R21, R12, R21 ;  /* 0x000000150c157221 */ /* 0x000fc40000000000 */
[----:B------:R-:W-:Y:S02]  /*1e20*/  FADD R18, R23, R24 ;  /* 0x0000001817127221 */ /* 0x000fe40000000000 */
[----:B------:R-:W-:-:S07]  /*1e30*/  FADD R24, R21, R22 ;  /* 0x0000001615187221 */ /* 0x000fce0000000000 */
.L_x_25:
[----:B------:R-:W-:Y:S05]  /*1e40*/  BSYNC.RECONVERGENT B1 ;  /* 0x0000000000017941 */ /* 0x000fea0003800200 */
.L_x_24:
[----:B------:R-:W-:Y:S01]  /*1e50*/  FADD R9, R24, R19 ;  /* 0x0000001318097221 */ /* 0x000fe20000000000 */
[----:B------:R-:W-:Y:S01]  /*1e60*/  FFMA R5, R7, R14, R7 ;  /* 0x0000000e07057223 */ /* 0x000fe20000000007 */
[----:B------:R-:W-:Y:S02]  /*1e70*/  BSSY.RECONVERGENT B1, `(.L_x_26) ;  /* 0x000000a000017945 */ /* 0x000fe40003800200 */
[----:B------:R-:W0:Y:S01]  /*1e80*/  FCHK P0, R9, R0 ;  /* 0x0000000009007302 */ /* 0x000e220000000000 */
[----:B------:R-:W-:-:S04]  /*1e90*/  FFMA R7, R5, R9, RZ ;  /* 0x0000000905077223 */ /* 0x000fc800000000ff */
[----:B------:R-:W-:-:S04]  /*1ea0*/  FFMA R10, -R0, R7, R9 ;  /* 0x00000007000a7223 */ /* 0x000fc80000000109 */
[----:B------:R-:W-:Y:S01]  /*1eb0*/  FFMA R7, R5, R10, R7 ;  /* 0x0000000a05077223 */ /* 0x000fe20000000007 */
[----:B0-----:R-:W-:Y:S06]  /*1ec0*/  @!P0 BRA `(.L_x_27) ;  /* 0x0000000000108947 */ /* 0x001fec0003800000 */
[----:B------:R-:W-:Y:S01]  /*1ed0*/  MOV R7, R9 ;  /* 0x0000000900077202 */ /* 0x000fe20000000f00 */
[----:B------:R-:W-:Y:S01]  /*1ee0*/  IMAD.MOV.U32 R14, RZ, RZ, R0 ;  /* 0x000000ffff0e7224 */ /* 0x000fe200078e0000 */
[----:B------:R-:W-:-:S07]  /*1ef0*/  MOV R20, 0x1f10 ;  /* 0x00001f1000147802 */ /* 0x000fce0000000f00 */
[----:B------:R-:W-:Y:S05]  /*1f00*/  CALL.REL.NOINC `($__internal_0_$__cuda_sm3x_div_rn_noftz_f32_slowpath) ;  /* 0x0000001c00147944 */ /* 0x000fea0003c00000 */
.L_x_27:
[----:B------:R-:W-:Y:S05]  /*1f10*/  BSYNC.RECONVERGENT B1 ;  /* 0x0000000000017941 */ /* 0x000fea0003800200 */
.L_x_26:
[----:B------:R-:W-:Y:S02]  /*1f20*/  HFMA2 R5, -RZ, RZ, 0, 5.9604644775390625e-08 ;  /* 0x00000001ff057431 */ /* 0x000fe400000001ff */
[--C-:B------:R-:W-:Y:S01]  /*1f30*/  IMAD.MOV.U32 R9, RZ, RZ, R6.reuse ;  /* 0x000000ffff097224 */ /* 0x100fe200078e0006 */
[----:B------:R-:W-:Y:S01]  /*1f40*/  MOV R10, R18 ;  /* 0x00000012000a7202 */ /* 0x000fe20000000f00 */
[----:B------:R-:W-:Y:S01]  /*1f50*/  IMAD.MOV.U32 R11, RZ, RZ, R19 ;  /* 0x000000ffff0b7224 */ /* 0x000fe200078e0013 */
[----:B------:R-:W-:Y:S02]  /*1f60*/  MOV R12, R24 ;  /* 0x00000018000c7202 */ /* 0x000fe40000000f00 */
[----:B------:R-:W-:-:S07]  /*1f70*/  PRMT R6, R5, 0x7610, R6 ;  /* 0x0000761005067816 */ /* 0x000fce0000000006 */
.L_x_23:
[----:B------:R-:W-:Y:S05]  /*1f80*/  BSYNC.RECONVERGENT B0 ;  /* 0x0000000000007941 */ /* 0x000fea0003800200 */
.L_x_22:
[----:B------:R-:W-:Y:S01]  /*1f90*/  IADD3 R4, P0, PT, R4, UR14, RZ ;  /* 0x0000000e04047c10 */ /* 0x000fe2000ff1e0ff */
[----:B------:R-:W-:Y:S01]  /*1fa0*/  VIADD R3, R3, 0x1 ;  /* 0x0000000103037836 */ /* 0x000fe20000000000 */
[----:B------:R-:W-:Y:S02]  /*1fb0*/  PRMT R18, R6, 0x7610, R18 ;  /* 0x0000761006127816 */ /* 0x000fe40000000012 */
[----:B------:R-:W-:Y:S02]  /*1fc0*/  IADD3.X R5, PT, PT, R2, UR15, RZ, P0, !PT ;  /* 0x0000000f02057c10 */ /* 0x000fe400087fe4ff */
[----:B------:R-:W-:-:S03]  /*1fd0*/  ISETP.GE.AND P0, PT, R3, UR13, PT ;  /* 0x0000000d03007c0c */ /* 0x000fc6000bf06270 */
[----:B------:R0:W-:Y:S10]  /*1fe0*/  STG.E desc[UR6][R4.64], R7 ;  /* 0x0000000704007986 */ /* 0x0001f4000c101906 */
[----:B------:R-:W-:Y:S05]  /*1ff0*/  @!P0 BRA `(.L_x_28) ;  /* 0xfffffff400d08947 */ /* 0x000fea000383ffff */
[----:B------:R-:W-:Y:S05]  /*2000*/  EXIT ;  /* 0x000000000000794d */ /* 0x000fea0003800000 */
.L_x_21:
[----:B------:R-:W-:Y:S01]  /*2010*/  IADD3 R2, PT, PT, R2, R5, RZ ;  /* 0x0000000502027210 */ /* 0x000fe20007ffe0ff */
[----:B------:R-:W-:Y:S01]  /*2020*/  IMAD.MOV.U32 R19, RZ, RZ, RZ ;  /* 0x000000ffff137224 */ /* 0x000fe200078e00ff */
[----:B------:R-:W-:Y:S01]  /*2030*/  PRMT R21, RZ, 0x7610, R21 ;  /* 0x00007610ff157816 */ /* 0x000fe20000000015 */
[----:B0-----:R-:W0:Y:S06]  /*2040*/  LDCU.64 UR4, c[0x0][0x388] ;  /* 0x00007100ff0477ac */ /* 0x001e2c0008000a00 */
.L_x_42:
[----:B------:R-:W5:Y:S08]  /*2050*/  LDC.64 R24, c[0x0][0x3a0] ;  /* 0x0000e800ff187b82 */ /* 0x000f700000000a00 */
[----:B------:R-:W1:Y:S08]  /*2060*/  LDC R23, c[0x0][0x398] ;  /* 0x0000e600ff177b82 */ /* 0x000e700000000800 */
[----:B------:R-:W2:Y:S01]  /*2070*/  LDC.64 R26, c[0x0][0x380] ;  /* 0x0000e000ff1a7b82 */ /* 0x000ea20000000a00 */
[C---:B-----5:R-:W-:Y:S01]  /*2080*/  IADD3 R6, PT, PT, R3.reuse, -R25, RZ ;  /* 0x8000001903067210 */ /* 0x060fe20007ffe0ff */
[----:B------:R-:W-:-:S04]  /*2090*/  IMAD.IADD R4, R3, 0x1, -R24 ;  /* 0x0000000103047824 */ /* 0x000fc800078e0a18 */
[----:B-1----:R-:W-:-:S04]  /*20a0*/  IMAD.WIDE R6, R6, R23, R16 ;  /* 0x0000001706067225 */ /* 0x002fc800078e0210 */
[-C--:B------:R-:W-:Y:S01]  /*20b0*/  IMAD.WIDE R4, R4, R23.reuse, R16 ;  /* 0x0000001704047225 */ /* 0x080fe200078e0210 */
[C---:B------:R-:W-:Y:S02]  /*20c0*/  SHF.L.U32 R31, R6.reuse, 0x2, RZ ;  /* 0x00000002061f7819 */ /* 0x040fe400000006ff */
[----:B------:R-:W-:Y:S01]  /*20d0*/  SHF.L.U64.HI R22, R6, 0x2, R7 ;  /* 0x0000000206167819 */ /* 0x000fe20000010207 */
[----:B------:R-:W-:Y:S01]  /*20e0*/  IMAD.WIDE R14, R3, R23, R16 ;  /* 0x00000017030e7225 */ /* 0x000fe200078e0210 */
[----:B------:R-:W-:Y:S02]  /*20f0*/  SHF.L.U32 R33, R4, 0x2, RZ ;  /* 0x0000000204217819 */ /* 0x000fe400000006ff */
[-C--:B--2---:R-:W-:Y:S01]  /*2100*/  IADD3 R36, P2, PT, R31, R26.reuse, RZ ;  /* 0x0000001a1f247210 */ /* 0x084fe20007f5e0ff */
[----:B------:R-:W-:Y:S01]  /*2110*/  IMAD.SHL.U32 R35, R14, 0x4, RZ ;  /* 0x000000040e237824 */ /* 0x000fe200078e00ff */
[----:B------:R-:W-:Y:S02]  /*2120*/  SHF.L.U64.HI R34, R4, 0x2, R5 ;  /* 0x0000000204227819 */ /* 0x000fe40000010205 */
[-C--:B------:R-:W-:Y:S01]  /*2130*/  IADD3 R28, P1, PT, R33, R26.reuse, RZ ;  /* 0x0000001a211c7210 */ /* 0x080fe20007f3e0ff */
[----:B------:R-:W-:Y:S01]  /*2140*/  IMAD.X R37, R22, 0x1, R27, P2 ;  /* 0x0000000116257824 */ /* 0x000fe200010e061b */
[----:B------:R-:W-:Y:S01]  /*2150*/  SHF.L.U64.HI R0, R14, 0x2, R15 ;  /* 0x000000020e007819 */ /* 0x000fe2000001020f */
[----:B------:R-:W1:Y:S01]  /*2160*/  LDC R4, c[0x0][0x3a8] ;  /* 0x0000ea00ff047b82 */ /* 0x000e620000000800 */
[----:B------:R-:W-:Y:S01]  /*2170*/  IADD3 R14, P0, PT, R35, R26, RZ ;  /* 0x0000001a230e7210 */ /* 0x000fe20007f1e0ff */
[----:B------:R-:W-:Y:S01]  /*2180*/  IMAD.X R29, R34, 0x1, R27, P1 ;  /* 0x00000001221d7824 */ /* 0x000fe200008e061b */
[----:B------:R-:W2:Y:S02]  /*2190*/  LDG.E.CONSTANT R36, desc[UR6][R36.64] ;  /* 0x0000000624247981 */ /* 0x000ea4000c1e9900 */
[----:B------:R-:W-:-:S03]  /*21a0*/  IADD3.X R15, PT, PT, R0, R27, RZ, P0, !PT ;  /* 0x0000001b000f7210 */ /* 0x000fc600007fe4ff */
[----:B------:R5:W3:Y:S04]  /*21b0*/  LDG.E.CONSTANT R29, desc[UR6][R28.64] ;  /* 0x000000061c1d7981 */ /* 0x000ae8000c1e9900 */
[----:B------:R-:W3:Y:S01]  /*21c0*/  LDG.E.CONSTANT R20, desc[UR6][R14.64] ;  /* 0x000000060e147981 */ /* 0x000ee2000c1e9900 */
[----:B-1----:R-:W-:-:S05]  /*21d0*/  IADD3 R5, PT, PT, R3, -R4, RZ ;  /* 0x8000000403057210 */ /* 0x002fca0007ffe0ff */
[----:B-----5:R-:W-:Y:S01]  /*21e0*/  IMAD.IADD R28, R5, 0x1, -R24 ;  /* 0x00000001051c7824 */ /* 0x020fe200078e0a18 */
[----:B--2---:R-:W-:-:S04]  /*21f0*/  FSETP.NAN.AND P0, PT, |R36|, |R36|, PT ;  /* 0x400000242400720b */ /* 0x004fc80003f08200 */
[----:B---3--:R-:W-:-:S13]  /*2200*/  FSETP.NAN.OR P0, PT, |R20|, |R29|, P0 ;  /* 0x4000001d1400720b */ /* 0x008fda0000708600 */
[----:B------:R-:W1:Y:S01]  /*2210*/  @!P0 LDC.64 R6, c[0x0][0x388] ;  /* 0x0000e200ff068b82 */ /* 0x000e620000000a00 */
[-CC-:B------:R-:W-:Y:S01]  /*2220*/  IMAD.WIDE R28, R28, R23.reuse, R16.reuse ;  /* 0x000000171c1c7225 */ /* 0x180fe200078e0210 */
[-C--:B-1----:R-:W-:Y:S02]  /*2230*/  @!P0 IADD3 R32, P1, PT, R33, R6.reuse, RZ ;  /* 0x0000000621208210 */ /* 0x082fe40007f3e0ff */
[----:B------:R-:W-:Y:S01]  /*2240*/  @!P0 IADD3 R14, P2, PT, R31, R6, RZ ;  /* 0x000000061f0e8210 */ /* 0x000fe20007f5e0ff */
[----:B------:R-:W-:-:S04]  /*2250*/  IMAD.WIDE R30, R5, R23, R16 ;  /* 0x00000017051e7225 */ /* 0x000fc800078e0210 */
[----:B------:R-:W-:Y:S01]  /*2260*/  @!P0 IMAD.X R33, R34, 0x1, R7, P1 ;  /* 0x0000000122218824 */ /* 0x000fe200008e0607 */
[----:B------:R-:W-:Y:S02]  /*2270*/  @!P0 IADD3.X R15, PT, PT, R22, R7, RZ, P2, !PT ;  /* 0x00000007160f8210 */ /* 0x000fe400017fe4ff */
[----:B------:R-:W-:Y:S02]  /*2280*/  IADD3 R34, PT, PT, R5, -R25, RZ ;  /* 0x8000001905227210 */ /* 0x000fe40007ffe0ff */
[C---:B------:R-:W-:Y:S01]  /*2290*/  LEA R6, P1, R30.reuse, R26, 0x2 ;  /* 0x0000001a1e067211 */ /* 0x040fe200078210ff */
[----:B------:R1:W2:Y:S03]  /*22a0*/  @!P0 LDG.E.CONSTANT R22, desc[UR6][R32.64] ;  /* 0x0000000620168981 */ /* 0x0002a6000c1e9900 */
[----:B------:R-:W-:Y:S01]  /*22b0*/  LEA.HI.X R7, R30, R27, R31, 0x2, P1 ;  /* 0x0000001b1e077211 */ /* 0x000fe200008f141f */
[----:B------:R-:W-:Y:S01]  /*22c0*/  IMAD.WIDE R30, R34, R23, R16 ;  /* 0x00000017221e7225 */ /* 0x000fe200078e0210 */
[----:B------:R-:W2:Y:S01]  /*22d0*/  @!P0 LDG.E.CONSTANT R15, desc[UR6][R14.64] ;  /* 0x000000060e0f8981 */ /* 0x000ea2000c1e9900 */
[----:B-1----:R-:W-:-:S02]  /*22e0*/  SHF.L.U64.HI R32, R28, 0x2, R29 ;  /* 0x000000021c207819 */ /* 0x002fc4000001021d */
[----:B------:R-:W-:Y:S01]  /*22f0*/  IMAD.SHL.U32 R28, R28, 0x4, RZ ;  /* 0x000000041c1c7824 */ /* 0x000fe200078e00ff */
[----:B------:R-:W-:Y:S01]  /*2300*/  SHF.L.U32 R29, R30, 0x2, RZ ;  /* 0x000000021e1d7819 */ /* 0x000fe200000006ff */
[----:B------:R-:W3:Y:S03]  /*2310*/  LDG.E.CONSTANT R33, desc[UR6][R6.64] ;  /* 0x0000000606217981 */ /* 0x000ee6000c1e9900 */
[----:B------:R-:W-:Y:S02]  /*2320*/  IADD3 R36, P1, PT, R28, R26, RZ ;  /* 0x0000001a1c247210 */ /* 0x000fe40007f3e0ff */
[----:B------:R-:W-:-:S03]  /*2330*/  SHF.L.U64.HI R34, R30, 0x2, R31 ;  /* 0x000000021e227819 */ /* 0x000fc6000001021f */
[----:B------:R-:W-:Y:S01]  /*2340*/  IMAD.X R37, R32, 0x1, R27, P1 ;  /* 0x0000000120257824 */ /* 0x000fe200008e061b */
[----:B------:R-:W-:-:S04]  /*2350*/  IADD3 R30, P1, PT, R29, R26, RZ ;  /* 0x0000001a1d1e7210 */ /* 0x000fc80007f3e0ff */
[----:B------:R-:W-:Y:S01]  /*2360*/  IADD3.X R31, PT, PT, R34, R27, RZ, P1, !PT ;  /* 0x0000001b221f7210 */ /* 0x000fe20000ffe4ff */
[----:B------:R-:W3:Y:S04]  /*2370*/  LDG.E.CONSTANT R36, desc[UR6][R36.64] ;  /* 0x0000000624247981 */ /* 0x000ee8000c1e9900 */
[----:B------:R-:W5:Y:S02]  /*2380*/  LDG.E.CONSTANT R30, desc[UR6][R30.64] ;  /* 0x000000061e1e7981 */ /* 0x000f64000c1e9900 */
[----:B-----5:R-:W-:-:S04]  /*2390*/  FSETP.NAN.AND P1, PT, |R30|, |R30|, PT ;  /* 0x4000001e1e00720b */ /* 0x020fc80003f28200 */
[----:B---3--:R-:W-:-:S13]  /*23a0*/  FSETP.NAN.OR P1, PT, |R33|, |R36|, P1 ;  /* 0x400000242100720b */ /* 0x008fda0000f28600 */
[----:B------:R-:W1:Y:S02]  /*23b0*/  @!P1 LDC.64 R6, c[0x0][0x388] ;  /* 0x0000e200ff069b82 */ /* 0x000e640000000a00 */
[-C--:B-1----:R-:W-:Y:S02]  /*23c0*/  @!P1 IADD3 R28, P2, PT, R28, R6.reuse, RZ ;  /* 0x000000061c1c9210 */ /* 0x082fe40007f5e0ff */
[----:B------:R-:W-:-:S03]  /*23d0*/  @!P1 IADD3 R6, P3, PT, R29, R6, RZ ;  /* 0x000000061d069210 */ /* 0x000fc60007f7e0ff */
[----:B------:R-:W-:Y:S01]  /*23e0*/  @!P1 IMAD.X R29, R32, 0x1, R7, P2 ;  /* 0x00000001201d9824 */ /* 0x000fe200010e0607 */
[----:B------:R-:W-:-:S04]  /*23f0*/  @!P1 IADD3.X R7, PT, PT, R34, R7, RZ, P3, !PT ;  /* 0x0000000722079210 */ /* 0x000fc80001ffe4ff */
[----:B------:R-:W3:Y:S04]  /*2400*/  @!P1 LDG.E.CONSTANT R28, desc[UR6][R28.64] ;  /* 0x000000061c1c9981 */ /* 0x000ee8000c1e9900 */
[----:B------:R1:W3:Y:S01]  /*2410*/  @!P1 LDG.E.CONSTANT R7, desc[UR6][R6.64] ;  /* 0x0000000606079981 */ /* 0x0002e2000c1e9900 */
[C---:B------:R-:W-:Y:S01]  /*2420*/  VIADD R30, R8.reuse, 0x1 ;  /* 0x00000001081e7836 */ /* 0x040fe20000000000 */
[----:B------:R-:W-:-:S05]  /*2430*/  @!P0 IADD3 R30, PT, PT, R8, RZ, RZ ;  /* 0x000000ff081e8210 */ /* 0x000fca0007ffe0ff */
[C---:B------:R-:W-:Y:S01]  /*2440*/  VIADD R8, R30.reuse, 0xffffffff ;  /* 0xffffffff1e087836 */ /* 0x040fe20000000000 */
[----:B------:R-:W-:-:S04]  /*2450*/  @!P1 IADD3 R8, PT, PT, R30, RZ, RZ ;  /* 0x000000ff1e089210 */ /* 0x000fc80007ffe0ff */
[----:B------:R-:W-:Y:S01]  /*2460*/  ISETP.NE.AND P2, PT, R8, RZ, PT ;  /* 0x000000ff0800720c */ /* 0x000fe20003f45270 */
[----:B--2---:R-:W-:Y:S01]  /*2470*/  @!P0 FADD R31, R22, R15 ;  /* 0x0000000f161f8221 */ /* 0x004fe20000000000 */
[----:B------:R-:W-:Y:S01]  /*2480*/  HFMA2 R14, -RZ, RZ, 0, 0 ;  /* 0x00000000ff0e7431 */ /* 0x000fe200000001ff */
[----:B------:R-:W-:Y:S02]  /*2490*/  BSSY.RECONVERGENT B0, `(.L_x_29) ;  /* 0x0000160000007945 */ /* 0x000fe40003800200 */
[----:B------:R-:W-:Y:S01]  /*24a0*/  @!P0 FFMA R31, R20, R31, -2 ;  /* 0xc0000000141f8423 */ /* 0x000fe2000000001f */
[----:B------:R-:W-:Y:S01]  /*24b0*/  IMAD.MOV.U32 R20, RZ, RZ, RZ ;  /* 0x000000ffff147224 */ /* 0x000fe200078e00ff */
[----:B-1----:R-:W-:Y:S02]  /*24c0*/  PRMT R6, RZ, 0x7610, R6 ;  /* 0x00007610ff067816 */ /* 0x002fe40000000006 */
[----:B------:R-:W-:Y:S01]  /*24d0*/  @!P0 FMUL R20, R31, 100 ;  /* 0x42c800001f148820 */ /* 0x000fe20000400000 */
[----:B---3--:R-:W-:-:S04]  /*24e0*/  @!P1 FADD R22, R28, R7 ;  /* 0x000000071c169221 */ /* 0x008fc80000000000 */
[----:B------:R-:W-:Y:S01]  /*24f0*/  @!P1 FFMA R22, R33, R22, -2 ;  /* 0xc000000021169423 */ /* 0x000fe20000000016 */
[----:B------:R-:W-:-:S03]  /*2500*/  IMAD.MOV.U32 R7, RZ, RZ, 0x7fffffff ;  /* 0x7fffffffff077424 */ /* 0x000fc600078e00ff */
[----:B------:R-:W-:Y:S01]  /*2510*/  @!P1 FMUL R14, R22, 100 ;  /* 0x42c80000160e9820 */ /* 0x000fe20000400000 */
[----:B------:R-:W-:Y:S06]  /*2520*/  @P2 BRA `(.L_x_30) ;  /* 0x0000001400582947 */ /* 0x000fec0003800000 */
[----:B------:R-:W-:Y:S01]  /*2530*/  LOP3.LUT P0, RZ, R18, 0xff, RZ, 0xc0, !PT ;  /* 0x000000ff12ff7812 */ /* 0x000fe2000780c0ff */
[----:B------:R-:W-:Y:S01]  /*2540*/  BSSY.RECONVERGENT B1, `(.L_x_31) ;  /* 0x0000140000017945 */ /* 0x000fe20003800200 */
[----:B------:R-:W-:-:S04]  /*2550*/  IADD3 R6, PT, PT, R2, 0x1, R19 ;  /* 0x0000000102067810 */ /* 0x000fc80007ffe013 */
[----:B------:R-:W-:-:S07]  /*2560*/  VIMNMX R6, PT, PT, R6, R3, !PT ;  /* 0x0000000306067248 */ /* 0x000fce0007fe0100 */
[----:B------:R-:W-:Y:S05]  /*2570*/  @!P0 BRA `(.L_x_32) ;  /* 0x00000000007c8947 */ /* 0x000fea0003800000 */
[----:B------:R-:W-:Y:S01]  /*2580*/  FMUL R6, R20, R13 ;  /* 0x0000000d14067220 */ /* 0x000fe20000400000 */
[C---:B------:R-:W-:Y:S01]  /*2590*/  FSETP.GE.AND P2, PT, |R9|.reuse, |R20|, PT ;  /* 0x400000140900720b */ /* 0x040fe20003f46200 */
[C---:B------:R-:W-:Y:S01]  /*25a0*/  FADD R23, R9.reuse, R20 ;  /* 0x0000001409177221 */ /* 0x040fe20000000000 */
[----:B------:R-:W-:Y:S01]  /*25b0*/  FADD R27, R9, R10 ;  /* 0x0000000a091b7221 */ /* 0x000fe20000000000 */
[C---:B------:R-:W-:Y:S01]  /*25c0*/  FADD R18, R11.reuse, R6 ;  /* 0x000000060b127221 */ /* 0x040fe20000000000 */
[----:B------:R-:W-:Y:S01]  /*25d0*/  FSETP.GE.AND P0, PT, |R11|, |R6|, PT ;  /* 0x400000060b00720b */ /* 0x000fe20003f06200 */
[----:B------:R-:W-:Y:S01]  /*25e0*/  FADD R24, -R23, R20 ;  /* 0x0000001417187221 */ /* 0x000fe20000000100 */
[----:B------:R-:W-:Y:S01]  /*25f0*/  FADD R15, R9, -R23 ;  /* 0x80000017090f7221 */ /* 0x000fe20000000000 */
[--C-:B------:R-:W-:Y:S01]  /*2600*/  FADD R22, R6, -R18.reuse ;  /* 0x8000001206167221 */ /* 0x100fe20000000000 */
[----:B------:R-:W-:Y:S01]  /*2610*/  FADD R5, R11, -R18 ;  /* 0x800000120b057221 */ /* 0x000fe20000000000 */
[----:B------:R-:W-:Y:S01]  /*2620*/  FADD R25, R9, R24 ;  /* 0x0000001809197221 */ /* 0x000fe20000000000 */
[----:B------:R-:W-:Y:S01]  /*2630*/  FSETP.GE.AND P3, PT, |R23|, |R14|, PT ;  /* 0x4000000e1700720b */ /* 0x000fe20003f66200 */
[----:B------:R-:W-:Y:S01]  /*2640*/  FADD R7, R11, R22 ;  /* 0x000000160b077221 */ /* 0x000fe20000000000 */
[----:B------:R-:W-:Y:S01]  /*2650*/  FADD R9, R23, -R14 ;  /* 0x8000000e17097221 */ /* 0x000fe20000000000 */
[C---:B------:R-:W-:Y:S01]  /*2660*/  FSETP.GE.AND P1, PT, |R18|.reuse, |R27|, PT ;  /* 0x4000001b1200720b */ /* 0x040fe20003f26200 */
[----:B------:R-:W-:Y:S01]  /*2670*/  FADD R11, R18, -R27 ;  /* 0x8000001b120b7221 */ /* 0x000fe20000000000 */
[----:B------:R-:W-:Y:S01]  /*2680*/  @P2 FADD R25, R15, R20 ;  /* 0x000000140f192221 */ /* 0x000fe20000000000 */
[----:B------:R-:W-:Y:S01]  /*2690*/  FADD R22, -R9, -R14 ;  /* 0x8000000e09167221 */ /* 0x000fe20000000100 */
[----:B------:R-:W-:Y:S01]  /*26a0*/  @P0 FADD R7, R6, R5 ;  /* 0x0000000506070221 */ /* 0x000fe20000000000 */
[----:B------:R-:W-:Y:S01]  /*26b0*/  FADD R15, -R11, -R27 ;  /* 0x8000001b0b0f7221 */ /* 0x000fe20000000100 */
[----:B------:R-:W-:Y:S01]  /*26c0*/  FADD R10, R10, R25 ;  /* 0x000000190a0a7221 */ /* 0x000fe20000000000 */
[C---:B------:R-:W-:Y:S01]  /*26d0*/  FADD R5, R23.reuse, R22 ;  /* 0x0000001617057221 */ /* 0x040fe20000000000 */
[----:B------:R-:W-:Y:S01]  /*26e0*/  FADD R23, R23, -R9 ;  /* 0x8000000917177221 */ /* 0x000fe20000000000 */
[C---:B------:R-:W-:Y:S01]  /*26f0*/  FADD R6, R18.reuse, R15 ;  /* 0x0000000f12067221 */ /* 0x040fe20000000000 */
[----:B------:R-:W-:Y:S01]  /*2700*/  FADD R18, R18, -R11 ;  /* 0x8000000b12127221 */ /* 0x000fe20000000000 */
[----:B------:R-:W-:Y:S01]  /*2710*/  FADD R7, R12, R7 ;  /* 0x000000070c077221 */ /* 0x000fe20000000000 */
[----:B------:R-:W-:-:S02]  /*2720*/  @P3 FADD R5, R23, -R14 ;  /* 0x8000000e17053221 */ /* 0x000fc40000000000 */
[----:B------:R-:W-:Y:S02]  /*2730*/  @P1 FADD R6, R18, -R27 ;  /* 0x8000001b12061221 */ /* 0x000fe40000000000 */
[----:B------:R-:W-:Y:S02]  /*2740*/  FADD R10, R10, R5 ;  /* 0x000000050a0a7221 */ /* 0x000fe40000000000 */
[----:B------:R-:W-:Y:S01]  /*2750*/  FADD R12, R7, R6 ;  /* 0x00000006070c7221 */ /* 0x000fe20000000000 */
[----:B------:R-:W-:Y:S06]  /*2760*/  BRA `(.L_x_33) ;  /* 0x0000001000747947 */ /* 0x000fec0003800000 */
.L_x_32:
[----:B------:R-:W-:Y:S01]  /*2770*/  IADD3 R7, PT, PT, -R6, R2, R19 ;  /* 0x0000000206077210 */ /* 0x000fe20007ffe113 */
[----:B------:R-:W-:Y:S01]  /*2780*/  BSSY.RECONVERGENT B2, `(.L_x_34) ;  /* 0x00000a0000027945 */ /* 0x000fe20003800200 */
[----:B------:R-:W-:Y:S01]  /*2790*/  HFMA2 R9, -RZ, RZ, 0, 0 ;  /* 0x00000000ff097431 */ /* 0x000fe200000001ff */
[----:B------:R-:W-:Y:S01]  /*27a0*/  MOV R12, RZ ;  /* 0x000000ff000c7202 */ /* 0x000fe20000000f00 */
[----:B------:R-:W-:Y:S01]  /*27b0*/  IMAD.MOV.U32 R18, RZ, RZ, 0x1 ;  /* 0x00000001ff127424 */ /* 0x000fe200078e00ff */
[----:B------:R-:W-:Y:S02]  /*27c0*/  ISETP.GT.U32.AND P0, PT, R7, -0x4, PT ;  /* 0xfffffffc0700780c */ /* 0x000fe40003f04070 */
[----:B------:R-:W-:-:S11]  /*27d0*/  CS2R R10, SRZ ;  /* 0x00000000000a7805 */ /* 0x000fd6000001ff00 */
[----:B------:R-:W-:Y:S05]  /*27e0*/  @P0 BRA `(.L_x_35) ;  /* 0x0000000800640947 */ /* 0x000fea0003800000 */
[----:B------:R-:W-:Y:S01]  /*27f0*/  BSSY.RECONVERGENT B3, `(.L_x_36) ;  /* 0x0000096000037945 */ /* 0x000fe20003800200 */
[C---:B------:R-:W-:Y:S01]  /*2800*/  IADD3 R15, PT, PT, R3.reuse, 0x2, -R4 ;  /* 0x00000002030f7810 */ /* 0x040fe20007ffe804 */
[----:B------:R-:W-:Y:S01]  /*2810*/  IMAD.MOV.U32 R12, RZ, RZ, RZ ;  /* 0x000000ffff0c7224 */ /* 0x000fe200078e00ff */
[CC--:B------:R-:W-:Y:S02]  /*2820*/  IADD3 R7, PT, PT, R3.reuse, -R4.reuse, -R24 ;  /* 0x8000000403077210 */ /* 0x0c0fe40007ffe818 */
[----:B------:R-:W-:Y:S02]  /*2830*/  IADD3 R5, PT, PT, R3, -R4, -R25 ;  /* 0x8000000403057210 */ /* 0x000fe40007ffe819 */
[----:B------:R-:W-:-:S07]  /*2840*/  MOV R14, 0x2 ;  /* 0x00000002000e7802 */ /* 0x000fce0000000f00 */
.L_x_37:
[----:B------:R-:W-:Y:S01]  /*2850*/  VIADD R28, R7, 0x1 ;  /* 0x00000001071c7836 */ /* 0x000fe20000000000 */
[----:B------:R-:W-:Y:S01]  /*2860*/  IADD3 R30, PT, PT, R5, 0x1, RZ ;  /* 0x00000001051e7810 */ /* 0x000fe20007ffe0ff */
[----:B------:R-:W-:Y:S02]  /*2870*/  VIADD R18, R15, 0xffffffff ;  /* 0xffffffff0f127836 */ /* 0x000fe40000000000 */
[----:B------:R-:W-:-:S04]  /*2880*/  IMAD.WIDE R28, R28, R23, R16 ;  /* 0x000000171c1c7225 */ /* 0x000fc800078e0210 */
[----:B------:R-:W-:Y:S01]  /*2890*/  IMAD.WIDE R30, R30, R23, R16 ;  /* 0x000000171e1e7225 */ /* 0x000fe200078e0210 */
[----:B0-----:R-:W-:-:S04]  /*28a0*/  LEA R36, P0, R28, UR4, 0x2 ;  /* 0x000000041c247c11 */ /* 0x001fc8000f8010ff */
[----:B------:R-:W-:Y:S01]  /*28b0*/  LEA.HI.X R37, R28, UR5, R29, 0x2, P0 ;  /* 0x000000051c257c11 */ /* 0x000fe200080f141d */
[----:B------:R-:W-:Y:S01]  /*28c0*/  IMAD.WIDE R28, R18, R23, R16 ;  /* 0x00000017121c7225 */ /* 0x000fe200078e0210 */
[C---:B------:R-:W-:Y:S02]  /*28d0*/  LEA R32, P0, R30.reuse, UR4, 0x2 ;  /* 0x000000041e207c11 */ /* 0x040fe4000f8010ff */
[----:B------:R-:W-:Y:S02]  /*28e0*/  IADD3 R20, PT, PT, R7, 0x2, RZ ;  /* 0x0000000207147810 */ /* 0x000fe40007ffe0ff */
[----:B------:R-:W-:Y:S01]  /*28f0*/  LEA.HI.X R33, R30, UR5, R31, 0x2, P0 ;  /* 0x000000051e217c11 */ /* 0x000fe200080f141f */
[----:B------:R-:W-:Y:S01]  /*2900*/  VIADD R22, R5, 0x2 ;  /* 0x0000000205167836 */ /* 0x000fe20000000000 */
[C---:B------:R-:W-:Y:S01]  /*2910*/  LEA R30, P0, R28.reuse, R26, 0x2 ;  /* 0x0000001a1c1e7211 */ /* 0x040fe200078010ff */
[----:B------:R-:W2:Y:S03]  /*2920*/  LDG.E.CONSTANT R37, desc[UR6][R36.64] ;  /* 0x0000000624257981 */ /* 0x000ea6000c1e9900 */
[----:B------:R-:W-:Y:S01]  /*2930*/  LEA.HI.X R31, R28, R27, R29, 0x2, P0 ;  /* 0x0000001b1c1f7211 */ /* 0x000fe200000f141d */
[-CC-:B------:R-:W-:Y:S01]  /*2940*/  IMAD.WIDE R28, R20, R23.reuse, R16.reuse ;  /* 0x00000017141c7225 */ /* 0x180fe200078e0210 */
[----:B------:R0:W2:Y:S04]  /*2950*/  LDG.E.CONSTANT R18, desc[UR6][R32.64] ;  /* 0x0000000620127981 */ /* 0x0000a8000c1e9900 */
[----:B------:R1:W3:Y:S01]  /*2960*/  LDG.E.CONSTANT R20, desc[UR6][R30.64] ;  /* 0x000000061e147981 */ /* 0x0002e2000c1e9900 */
[----:B0-----:R-:W-:Y:S01]  /*2970*/  IMAD.WIDE R32, R22, R23, R16 ;  /* 0x0000001716207225 */ /* 0x001fe200078e0210 */
[----:B-1----:R-:W-:-:S04]  /*2980*/  LEA R30, P0, R28, UR4, 0x2 ;  /* 0x000000041c1e7c11 */ /* 0x002fc8000f8010ff */
[----:B------:R-:W-:Y:S02]  /*2990*/  LEA.HI.X R31, R28, UR5, R29, 0x2, P0 ;  /* 0x000000051c1f7c11 */ /* 0x000fe400080f141d */
[----:B------:R-:W-:-:S03]  /*29a0*/  LEA R28, P0, R32, UR4, 0x2 ;  /* 0x00000004201c7c11 */ /* 0x000fc6000f8010ff */
[----:B------:R-:W5:Y:S01]  /*29b0*/  LDG.E.CONSTANT R22, desc[UR6][R30.64] ;  /* 0x000000061e167981 */ /* 0x000f62000c1e9900 */
[----:B------:R-:W-:Y:S01]  /*29c0*/  LEA.HI.X R29, R32, UR5, R33, 0x2, P0 ;  /* 0x00000005201d7c11 */ /* 0x000fe200080f1421 */
[----:B------:R-:W-:-:S04]  /*29d0*/  IMAD.WIDE R32, R15, R23, R16 ;  /* 0x000000170f207225 */ /* 0x000fc800078e0210 */
[----:B------:R0:W5:Y:S02]  /*29e0*/  LDG.E.CONSTANT R34, desc[UR6][R28.64] ;  /* 0x000000061c227981 */ /* 0x000164000c1e9900 */
[----:B0-----:R-:W-:-:S04]  /*29f0*/  LEA R28, P0, R32, R26, 0x2 ;  /* 0x0000001a201c7211 */ /* 0x001fc800078010ff */
[----:B------:R-:W-:-:S05]  /*2a00*/  LEA.HI.X R29, R32, R27, R33, 0x2, P0 ;  /* 0x0000001b201d7211 */ /* 0x000fca00000f1421 */
[----:B------:R0:W4:Y:S02]  /*2a10*/  LDG.E.CONSTANT R32, desc[UR6][R28.64] ;  /* 0x000000061c207981 */ /* 0x000124000c1e9900 */
[----:B0-----:R-:W-:Y:S01]  /*2a20*/  I2FP.F32.U32 R28, R14 ;  /* 0x0000000e001c7245 */ /* 0x001fe20000201000 */
[----:B--2---:R-:W-:Y:S01]  /*2a30*/  FADD R37, R37, R18 ;  /* 0x0000001225257221 */ /* 0x004fe20000000000 */
[----:B------:R-:W-:-:S03]  /*2a40*/  IADD3 R18, PT, PT, R14, -0x1, RZ ;  /* 0xffffffff0e127810 */ /* 0x000fc60007ffe0ff */
[----:B---3--:R-:W-:Y:S01]  /*2a50*/  FFMA R20, R20, R37, -2 ;  /* 0xc000000014147423 */ /* 0x008fe20000000025 */
[----:B------:R-:W-:-:S03]  /*2a60*/  I2FP.F32.U32 R33, R18 ;  /* 0x0000001200217245 */ /* 0x000fc60000201000 */
[----:B------:R-:W-:-:S04]  /*2a70*/  FMUL R36, R20, 100 ;  /* 0x42c8000014247820 */ /* 0x000fc80000400000 */
[C---:B------:R-:W-:Y:S01]  /*2a80*/  FADD R20, R36.reuse, R9 ;  /* 0x0000000924147221 */ /* 0x040fe20000000000 */
[----:B------:R-:W-:Y:S01]  /*2a90*/  FSETP.GE.AND P0, PT, |R9|, |R36|, PT ;  /* 0x400000240900720b */ /* 0x000fe20003f06200 */
[C---:B------:R-:W-:Y:S02]  /*2aa0*/  FMUL R18, R36.reuse, R33 ;  /* 0x0000002124127220 */ /* 0x040fe40000400000 */
[----:B------:R-:W-:Y:S02]  /*2ab0*/  FADD R30, R36, -R20 ;  /* 0x80000014241e7221 */ /* 0x000fe40000000000 */
[----:B------:R-:W-:Y:S01]  /*2ac0*/  FADD R29, R18, R11 ;  /* 0x0000000b121d7221 */ /* 0x000fe20000000000 */
[----:B------:R-:W-:Y:S01]  /*2ad0*/  FSETP.GE.AND P1, PT, |R11|, |R18|, PT ;  /* 0x400000120b00720b */ /* 0x000fe20003f26200 */
[--C-:B------:R-:W-:Y:S01]  /*2ae0*/  FADD R37, R30, R9.reuse ;  /* 0x000000091e257221 */ /* 0x100fe20000000000 */
[----:B------:R-:W-:Y:S01]  /*2af0*/  FADD R9, -R20, R9 ;  /* 0x0000000914097221 */ /* 0x000fe20000000100 */
[----:B-----5:R-:W-:Y:S01]  /*2b00*/  FADD R31, R22, R34 ;  /* 0x00000022161f7221 */ /* 0x020fe20000000000 */
[----:B------:R-:W-:-:S03]  /*2b10*/  FADD R22, R18, -R29 ;  /* 0x8000001d12167221 */ /* 0x000fc60000000000 */
[----:B------:R-:W-:Y:S01]  /*2b20*/  @P0 FADD R37, R36, R9 ;  /* 0x0000000924250221 */ /* 0x000fe20000000000 */
[--C-:B------:R-:W-:Y:S01]  /*2b30*/  FADD R33, -R29, R11.reuse ;  /* 0x0000000b1d217221 */ /* 0x100fe20000000100 */
[----:B------:R-:W-:-:S04]  /*2b40*/  FADD R9, R22, R11 ;  /* 0x0000000b16097221 */ /* 0x000fc80000000000 */
[----:B------:R-:W-:Y:S01]  /*2b50*/  @P1 FADD R9, R18, R33 ;  /* 0x0000002112091221 */ /* 0x000fe20000000000 */
[----:B----4-:R-:W-:-:S04]  /*2b60*/  FFMA R31, R32, R31, -2 ;  /* 0xc0000000201f7423 */ /* 0x010fc8000000001f */
[----:B------:R-:W-:-:S04]  /*2b70*/  FMUL R31, R31, 100 ;  /* 0x42c800001f1f7820 */ /* 0x000fc80000400000 */
[C---:B------:R-:W-:Y:S01]  /*2b80*/  FADD R11, R20.reuse, R31 ;  /* 0x0000001f140b7221 */ /* 0x040fe20000000000 */
[C---:B------:R-:W-:Y:S01]  /*2b90*/  FSETP.GE.AND P0, PT, |R20|.reuse, |R31|, PT ;  /* 0x4000001f1400720b */ /* 0x040fe20003f06200 */
[C---:B------:R-:W-:Y:S02]  /*2ba0*/  FMUL R28, R31.reuse, R28 ;  /* 0x0000001c1f1c7220 */ /* 0x040fe40000400000 */
[----:B------:R-:W-:Y:S02]  /*2bb0*/  FADD R33, R31, -R11 ;  /* 0x8000000b1f217221 */ /* 0x000fe40000000000 */
[C---:B------:R-:W-:Y:S02]  /*2bc0*/  FADD R22, R29.reuse, R28 ;  /* 0x0000001c1d167221 */ /* 0x040fe40000000000 */
[C---:B------:R-:W-:Y:S01]  /*2bd0*/  FADD R18, R20.reuse, R33 ;  /* 0x0000002114127221 */ /* 0x040fe20000000000 */
[----:B------:R-:W-:Y:S01]  /*2be0*/  FADD R20, R20, -R11 ;  /* 0x8000000b14147221 */ /* 0x000fe20000000000 */
[----:B------:R-:W-:Y:S01]  /*2bf0*/  FSETP.GE.AND P1, PT, |R29|, |R28|, PT ;  /* 0x4000001c1d00720b */ /* 0x000fe20003f26200 */
[----:B------:R-:W-:-:S03]  /*2c00*/  VIADD R32, R7, 0x3 ;  /* 0x0000000307207836 */ /* 0x000fc60000000000 */
[----:B------:R-:W-:Y:S01]  /*2c10*/  @P0 FADD R18, R31, R20 ;  /* 0x000000141f120221 */ /* 0x000fe20000000000 */
[----:B------:R-:W-:Y:S01]  /*2c20*/  FADD R20, R28, -R22 ;  /* 0x800000161c147221 */ /* 0x000fe20000000000 */
[----:B------:R-:W-:Y:S01]  /*2c30*/  IADD3 R30, PT, PT, R5, 0x3, RZ ;  /* 0x00000003051e7810 */ /* 0x000fe20007ffe0ff */
[----:B------:R-:W-:-:S04]  /*2c40*/  IMAD.WIDE R32, R32, R23, R16 ;  /* 0x0000001720207225 */ /* 0x000fc800078e0210 */
[C---:B------:R-:W-:Y:S01]  /*2c50*/  FADD R20, R29.reuse, R20 ;  /* 0x000000141d147221 */ /* 0x040fe20000000000 */
[----:B------:R-:W-:Y:S01]  /*2c60*/  FADD R29, R29, -R22 ;  /* 0x800000161d1d7221 */ /* 0x000fe20000000000 */
[----:B------:R-:W-:-:S04]  /*2c70*/  IMAD.WIDE R30, R30, R23, R16 ;  /* 0x000000171e1e7225 */ /* 0x000fc800078e0210 */
[----:B------:R-:W-:Y:S01]  /*2c80*/  @P1 FADD R20, R28, R29 ;  /* 0x0000001d1c141221 */ /* 0x000fe20000000000 */
[----:B------:R-:W-:-:S04]  /*2c90*/  LEA R28, P0, R32, UR4, 0x2 ;  /* 0x00000004201c7c11 */ /* 0x000fc8000f8010ff */
[----:B------:R-:W-:Y:S02]  /*2ca0*/  LEA.HI.X R29, R32, UR5, R33, 0x2, P0 ;  /* 0x00000005201d7c11 */ /* 0x000fe400080f1421 */
[----:B------:R-:W-:-:S03]  /*2cb0*/  LEA R32, P0, R30, UR4, 0x2 ;  /* 0x000000041e207c11 */ /* 0x000fc6000f8010ff */
[----:B------:R0:W2:Y:S01]  /*2cc0*/  LDG.E.CONSTANT R34, desc[UR6][R28.64] ;  /* 0x000000061c227981 */ /* 0x0000a2000c1e9900 */
[----:B------:R-:W-:Y:S01]  /*2cd0*/  LEA.HI.X R33, R30, UR5, R31, 0x2, P0 ;  /* 0x000000051e217c11 */ /* 0x000fe200080f141f */
[----:B------:R-:W-:-:S05]  /*2ce0*/  VIADD R30, R15, 0x1 ;  /* 0x000000010f1e7836 */ /* 0x000fca0000000000 */
[----:B------:R-:W2:Y:S01]  /*2cf0*/  LDG.E.CONSTANT R33, desc[UR6][R32.64] ;  /* 0x0000000620217981 */ /* 0x000ea2000c1e9900 */
[----:B0-----:R-:W-:-:S03]  /*2d00*/  IMAD.WIDE R28, R30, R23, R16 ;  /* 0x000000171e1c7225 */ /* 0x001fc600078e0210 */
[----:B------:R-:W-:-:S04]  /*2d10*/  LEA R30, P0, R28, R26, 0x2 ;  /* 0x0000001a1c1e7211 */ /* 0x000fc800078010ff */
[----:B------:R-:W-:-:S05]  /*2d20*/  LEA.HI.X R31, R28, R27, R29, 0x2, P0 ;  /* 0x0000001b1c1f7211 */ /* 0x000fca00000f141d */
[----:B------:R-:W3:Y:S01]  /*2d30*/  LDG.E.CONSTANT R30, desc[UR6][R30.64] ;  /* 0x000000061e1e7981 */ /* 0x000ee2000c1e9900 */
[----:B------:R-:W-:Y:S01]  /*2d40*/  IADD3 R7, PT, PT, R7, 0x4, RZ ;  /* 0x0000000407077810 */ /* 0x000fe20007ffe0ff */
[----:B------:R-:W-:-:S04]  /*2d50*/  VIADD R5, R5, 0x4 ;  /* 0x0000000405057836 */ /* 0x000fc80000000000 */
[----:B------:R-:W-:-:S04]  /*2d60*/  IMAD.WIDE R28, R7, R23, R16 ;  /* 0x00000017071c7225 */ /* 0x000fc800078e0210 */
[----:B------:R-:W-:Y:S01]  /*2d70*/  FADD R10, R37, R10 ;  /* 0x0000000a250a7221 */ /* 0x000fe20000000000 */
[----:B------:R-:W-:-:S04]  /*2d80*/  LEA R36, P0, R28, UR4, 0x2 ;  /* 0x000000041c247c11 */ /* 0x000fc8000f8010ff */
[----:B------:R-:W-:-:S05]  /*2d90*/  LEA.HI.X R37, R28, UR5, R29, 0x2, P0 ;  /* 0x000000051c257c11 */ /* 0x000fca00080f141d */
[----:B------:R-:W4:Y:S01]  /*2da0*/  LDG.E.CONSTANT R36, desc[UR6][R36.64] ;  /* 0x0000000624247981 */ /* 0x000f22000c1e9900 */
[----:B--2---:R-:W-:Y:S01]  /*2db0*/  FADD R34, R34, R33 ;  /* 0x0000002122227221 */ /* 0x004fe20000000000 */
[----:B------:R-:W-:-:S03]  /*2dc0*/  IMAD.WIDE R32, R5, R23, R16 ;  /* 0x0000001705207225 */ /* 0x000fc600078e0210 */
[----:B------:R-:W-:-:S04]  /*2dd0*/  LEA R28, P0, R32, UR4, 0x2 ;  /* 0x00000004201c7c11 */ /* 0x000fc8000f8010ff */
[----:B------:R-:W-:Y:S02]  /*2de0*/  LEA.HI.X R29, R32, UR5, R33, 0x2, P0 ;  /* 0x00000005201d7c11 */ /* 0x000fe400080f1421 */
[----:B------:R-:W-:-:S04]  /*2df0*/  IADD3 R32, PT, PT, R15, 0x2, RZ ;  /* 0x000000020f207810 */ /* 0x000fc80007ffe0ff */
[----:B------:R0:W4:Y:S01]  /*2e00*/  LDG.E.CONSTANT R29, desc[UR6][R28.64] ;  /* 0x000000061c1d7981 */ /* 0x000122000c1e9900 */
[----:B------:R-:W-:-:S04]  /*2e10*/  IMAD.WIDE R32, R32, R23, R16 ;  /* 0x0000001720207225 */ /* 0x000fc800078e0210 */
[----:B---3--:R-:W-:Y:S01]  /*2e20*/  FFMA R34, R30, R34, -2 ;  /* 0xc00000001e227423 */ /* 0x008fe20000000022 */
[----:B------:R-:W-:-:S04]  /*2e30*/  LEA R30, P0, R32, R26, 0x2 ;  /* 0x0000001a201e7211 */ /* 0x000fc800078010ff */
[----:B------:R-:W-:-:S05]  /*2e40*/  LEA.HI.X R31, R32, R27, R33, 0x2, P0 ;  /* 0x0000001b201f7211 */ /* 0x000fca00000f1421 */
[----:B------:R-:W2:Y:S01]  /*2e50*/  LDG.E.CONSTANT R30, desc[UR6][R30.64] ;  /* 0x000000061e1e7981 */ /* 0x000ea2000c1e9900 */
[----:B------:R-:W-:Y:S01]  /*2e60*/  FMUL R32, R34, 100 ;  /* 0x42c8000022207820 */ /* 0x000fe20000400000 */
[----:B------:R-:W-:-:S03]  /*2e70*/  FADD R9, R9, R12 ;  /* 0x0000000c09097221 */ /* 0x000fc60000000000 */
[C---:B------:R-:W-:Y:S01]  /*2e80*/  FADD R12, R11.reuse, R32 ;  /* 0x000000200b0c7221 */ /* 0x040fe20000000000 */
[----:B------:R-:W-:Y:S01]  /*2e90*/  FSETP.GE.AND P0, PT, |R11|, |R32|, PT ;  /* 0x400000200b00720b */ /* 0x000fe20003f06200 */
[----:B------:R-:W-:Y:S02]  /*2ea0*/  FADD R10, R10, R18 ;  /* 0x000000120a0a7221 */ /* 0x000fe40000000000 */
[----:B------:R-:W-:-:S04]  /*2eb0*/  FADD R18, R32, -R12 ;  /* 0x8000000c20127221 */ /* 0x000fc80000000000 */
[C---:B------:R-:W-:Y:S01]  /*2ec0*/  FADD R33, R11.reuse, R18 ;  /* 0x000000120b217221 */ /* 0x040fe20000000000 */
[----:B------:R-:W-:-:S05]  /*2ed0*/  FADD R11, R11, -R12 ;  /* 0x8000000c0b0b7221 */ /* 0x000fca0000000000 */
[----:B------:R-:W-:Y:S01]  /*2ee0*/  @P0 FADD R33, R32, R11 ;  /* 0x0000000b20210221 */ /* 0x000fe20000000000 */
[----:B------:R-:W-:-:S05]  /*2ef0*/  VIADD R11, R14, 0x1 ;  /* 0x000000010e0b7836 */ /* 0x000fca0000000000 */
[----:B------:R-:W-:Y:S02]  /*2f00*/  I2FP.F32.U32 R11, R11 ;  /* 0x0000000b000b7245 */ /* 0x000fe40000201000 */
[----:B------:R-:W-:-:S03]  /*2f10*/  IADD3 R18, PT, PT, R6, -R2, -R19 ;  /* 0x8000000206127210 */ /* 0x000fc60007ffe813 */
[----:B------:R-:W-:Y:S01]  /*2f20*/  FMUL R11, R32, R11 ;  /* 0x0000000b200b7220 */ /* 0x000fe20000400000 */
[----:B------:R-:W-:Y:S01]  /*2f30*/  FADD R20, R9, R20 ;  /* 0x0000001409147221 */ /* 0x000fe20000000000 */
[----:B0-----:R-:W-:Y:S02]  /*2f40*/  LOP3.LUT R28, R18, 0xfffffffc, RZ, 0xc0, !PT ;  /* 0xfffffffc121c7812 */ /* 0x001fe400078ec0ff */
[----:B------:R-:W-:Y:S01]  /*2f50*/  IADD3 R9, PT, PT, R14, 0x2, RZ ;  /* 0x000000020e097810 */ /* 0x000fe20007ffe0ff */
[C---:B------:R-:W-:Y:S01]  /*2f60*/  FADD R18, R22.reuse, R11 ;  /* 0x0000000b16127221 */ /* 0x040fe20000000000 */
[----:B------:R-:W-:Y:S02]  /*2f70*/  FSETP.GE.AND P0, PT, |R22|, |R11|, PT ;  /* 0x4000000b1600720b */ /* 0x000fe40003f06200 */
[----:B------:R-:W-:Y:S01]  /*2f80*/  ISETP.NE.AND P2, PT, R9, R28, PT ;  /* 0x0000001c0900720c */ /* 0x000fe20003f45270 */
[----:B------:R-:W-:Y:S01]  /*2f90*/  FADD R37, R11, -R18 ;  /* 0x800000120b257221 */ /* 0x000fe20000000000 */
[----:B------:R-:W-:-:S03]  /*2fa0*/  I2FP.F32.U32 R28, R9 ;  /* 0x00000009001c7245 */ /* 0x000fc60000201000 */
[C---:B------:R-:W-:Y:S01]  /*2fb0*/  FADD R37, R22.reuse, R37 ;  /* 0x0000002516257221 */ /* 0x040fe20000000000 */
[----:B------:R-:W-:Y:S01]  /*2fc0*/  FADD R22, R22, -R18 ;  /* 0x8000001216167221 */ /* 0x000fe20000000000 */
[----:B------:R-:W-:-:S04]  /*2fd0*/  FADD R10, R10, R33 ;  /* 0x000000210a0a7221 */ /* 0x000fc80000000000 */
[----:B------:R-:W-:-:S04]  /*2fe0*/  @P0 FADD R37, R11, R22 ;  /* 0x000000160b250221 */ /* 0x000fc80000000000 */
[----:B------:R-:W-:Y:S01]  /*2ff0*/  FADD R20, R20, R37 ;  /* 0x0000002514147221 */ /* 0x000fe20000000000 */
[----:B------:R-:W-:Y:S01]  /*3000*/  VIADD R15, R15, 0x4 ;  /* 0x000000040f0f7836 */ /* 0x000fe20000000000 */
[----:B------:R-:W-:Y:S01]  /*3010*/  IADD3 R14, PT, PT, R14, 0x4, RZ ;  /* 0x000000040e0e7810 */ /* 0x000fe20007ffe0ff */
[----:B----4-:R-:W-:-:S04]  /*3020*/  FADD R29, R36, R29 ;  /* 0x0000001d241d7221 */ /* 0x010fc80000000000 */
[----:B--2---:R-:W-:-:S04]  /*3030*/  FFMA R29, R30, R29, -2 ;  /* 0xc00000001e1d7423 */ /* 0x004fc8000000001d */
        /* <DEDUP_REMOVED lines=14> */
[----:B------:R-:W-:-:S03]  /*3120*/  FADD R10, R10, R33 ;  /* 0x000000210a0a7221 */ /* 0x000fc60000000000 */
[----:B------:R-:W-:Y:S01]  /*3130*/  FADD R12, R20, R22 ;  /* 0x00000016140c7221 */ /* 0x000fe20000000000 */
[----:B------:R-:W-:Y:S06]  /*3140*/  @P2 BRA `(.L_x_37) ;  /* 0xfffffff400c02947 */ /* 0x000fec000383ffff */
[----:B------:R-:W-:Y:S05]  /*3150*/  BSYNC.RECONVERGENT B3 ;  /* 0x0000000000037941 */ /* 0x000fea0003800200 */
.L_x_36:
[----:B------:R-:W-:Y:S01]  /*3160*/  VIADD R5, R15, 0xfffffffe ;  /* 0xfffffffe0f057836 */ /* 0x000fe20000000000 */
[----:B------:R-:W-:-:S07]  /*3170*/  IADD3 R18, PT, PT, R14, -0x1, RZ ;  /* 0xffffffff0e127810 */ /* 0x000fce0007ffe0ff */
.L_x_35:
[----:B0---4-:R-:W-:Y:S05]  /*3180*/  BSYNC.RECONVERGENT B2 ;  /* 0x0000000000027941 */ /* 0x011fea0003800200 */
.L_x_34:
[----:B------:R-:W-:-:S04]  /*3190*/  IADD3 R7, PT, PT, R6, -R2, -R19 ;  /* 0x8000000206077210 */ /* 0x000fc80007ffe813 */
[----:B------:R-:W-:-:S13]  /*31a0*/  LOP3.LUT P0, RZ, R7, 0x3, RZ, 0xc0, !PT ;  /* 0x0000000307ff7812 */ /* 0x000fda000780c0ff */
[----:B------:R-:W-:Y:S05]  /*31b0*/  @!P0 BRA `(.L_x_33) ;  /* 0x0000000400e08947 */ /* 0x000fea0003800000 */
[----:B------:R-:W-:Y:S01]  /*31c0*/  IMAD.IADD R7, R2, 0x1, R21 ;  /* 0x0000000102077824 */ /* 0x000fe200078e0215 */
[----:B------:R-:W-:Y:S04]  /*31d0*/  BSSY.RECONVERGENT B2, `(.L_x_38) ;  /* 0x0000050000027945 */ /* 0x000fe80003800200 */
[----:B------:R-:W-:-:S04]  /*31e0*/  IADD3 R7, PT, PT, RZ, -R7, RZ ;  /* 0x80000007ff077210 */ /* 0x000fc80007ffe0ff */
[----:B------:R-:W-:-:S05]  /*31f0*/  PRMT R7, R7, 0x7710, RZ ;  /* 0x0000771007077816 */ /* 0x000fca00000000ff */
[----:B------:R-:W-:-:S05]  /*3200*/  IMAD.IADD R6, R6, 0x1, R7 ;  /* 0x0000000106067824 */ /* 0x000fca00078e0207 */
[C---:B------:R-:W-:Y:S02]  /*3210*/  LOP3.LUT R7, R6.reuse, 0x3, RZ, 0xc0, !PT ;  /* 0x0000000306077812 */ /* 0x040fe400078ec0ff */
[----:B------:R-:W-:Y:S02]  /*3220*/  LOP3.LUT R6, R6, 0x1, RZ, 0xc0, !PT ;  /* 0x0000000106067812 */ /* 0x000fe400078ec0ff */
[----:B------:R-:W-:Y:S02]  /*3230*/  ISETP.NE.AND P1, PT, R7, 0x1, PT ;  /* 0x000000010700780c */ /* 0x000fe40003f25270 */
[----:B------:R-:W-:-:S11]  /*3240*/  ISETP.NE.U32.AND P0, PT, R6, 0x1, PT ;  /* 0x000000010600780c */ /* 0x000fd60003f05070 */
[----:B------:R-:W-:Y:S05]  /*3250*/  @!P1 BRA `(.L_x_39) ;  /* 0x00000004001c9947 */ /* 0x000fea0003800000 */
[----:B------:R-:W0:Y:S01]  /*3260*/  LDCU.64 UR8, c[0x0][0x388] ;  /* 0x00007100ff0877ac */ /* 0x000e220008000a00 */
[C---:B------:R-:W-:Y:S01]  /*3270*/  IADD3 R28, PT, PT, R5.reuse, 0x1, RZ ;  /* 0x00000001051c7810 */ /* 0x040fe20007ffe0ff */
[----:B------:R-:W-:-:S03]  /*3280*/  VIADD R5, R5, 0x2 ;  /* 0x0000000205057836 */ /* 0x000fc60000000000 */
[C---:B------:R-:W-:Y:S01]  /*3290*/  IADD3 R6, PT, PT, R28.reuse, -R25, RZ ;  /* 0x800000191c067210 */ /* 0x040fe20007ffe0ff */
[C---:B------:R-:W-:Y:S02]  /*32a0*/  IMAD.IADD R14, R28.reuse, 0x1, -R24 ;  /* 0x000000011c0e7824 */ /* 0x040fe400078e0a18 */
[----:B------:R-:W-:-:S04]  /*32b0*/  IMAD.WIDE R28, R28, R23, R16 ;  /* 0x000000171c1c7225 */ /* 0x000fc800078e0210 */
[----:B------:R-:W-:Y:S01]  /*32c0*/  IMAD.WIDE R14, R14, R23, R16 ;  /* 0x000000170e0e7225 */ /* 0x000fe200078e0210 */
[----:B------:R-:W-:-:S03]  /*32d0*/  LEA R30, P1, R28, R26, 0x2 ;  /* 0x0000001a1c1e7211 */ /* 0x000fc600078210ff */
[----:B------:R-:W-:Y:S01]  /*32e0*/  IMAD.WIDE R6, R6, R23, R16 ;  /* 0x0000001706067225 */ /* 0x000fe200078e0210 */
[----:B------:R-:W-:Y:S02]  /*32f0*/  LEA.HI.X R31, R28, R27, R29, 0x2, P1 ;  /* 0x0000001b1c1f7211 */ /* 0x000fe400008f141d */
[----:B0-----:R-:W-:Y:S01]  /*3300*/  LEA R32, P2, R14, UR8, 0x2 ;  /* 0x000000080e207c11 */ /* 0x001fe2000f8410ff */
[C---:B------:R-:W-:Y:S01]  /*3310*/  IMAD.IADD R28, R5.reuse, 0x1, -R25 ;  /* 0x00000001051c7824 */ /* 0x040fe200078e0a19 */
[----:B------:R-:W-:Y:S01]  /*3320*/  LEA R36, P1, R6, UR8, 0x2 ;  /* 0x0000000806247c11 */ /* 0x000fe2000f8210ff */
[----:B------:R0:W2:Y:S01]  /*3330*/  LDG.E.CONSTANT R20, desc[UR6][R30.64] ;  /* 0x000000061e147981 */ /* 0x0000a2000c1e9900 */
[----:B------:R-:W-:Y:S02]  /*3340*/  LEA.HI.X R33, R14, UR9, R15, 0x2, P2 ;  /* 0x000000090e217c11 */ /* 0x000fe400090f140f */
[----:B------:R-:W-:Y:S01]  /*3350*/  IADD3 R14, PT, PT, R5, -R24, RZ ;  /* 0x80000018050e7210 */ /* 0x000fe20007ffe0ff */
[-C--:B------:R-:W-:Y:S01]  /*3360*/  IMAD.WIDE R28, R28, R23.reuse, R16 ;  /* 0x000000171c1c7225 */ /* 0x080fe200078e0210 */
[----:B------:R-:W-:Y:S01]  /*3370*/  LEA.HI.X R37, R6, UR9, R7, 0x2, P1 ;  /* 0x0000000906257c11 */ /* 0x000fe200088f1407 */
[----:B------:R1:W3:Y:S02]  /*3380*/  LDG.E.CONSTANT R22, desc[UR6][R32.64] ;  /* 0x0000000620167981 */ /* 0x0002e4000c1e9900 */
[----:B0-----:R-:W-:-:S03]  /*3390*/  IMAD.WIDE R30, R14, R23, R16 ;  /* 0x000000170e1e7225 */ /* 0x001fc600078e0210 */
[----:B------:R-:W3:Y:S01]  /*33a0*/  LDG.E.CONSTANT R37, desc[UR6][R36.64] ;  /* 0x0000000624257981 */ /* 0x000ee2000c1e9900 */
[----:B------:R-:W-:Y:S02]  /*33b0*/  LEA R6, P2, R28, UR8, 0x2 ;  /* 0x000000081c067c11 */ /* 0x000fe4000f8410ff */
[----:B------:R-:W-:Y:S01]  /*33c0*/  LEA R14, P1, R30, UR8, 0x2 ;  /* 0x000000081e0e7c11 */ /* 0x000fe2000f8210ff */
[----:B-1----:R-:W-:Y:S01]  /*33d0*/  IMAD.WIDE R32, R5, R23, R16 ;  /* 0x0000001705207225 */ /* 0x002fe200078e0210 */
[----:B------:R-:W-:Y:S02]  /*33e0*/  LEA.HI.X R7, R28, UR9, R29, 0x2, P2 ;  /* 0x000000091c077c11 */ /* 0x000fe400090f141d */
[----:B------:R-:W-:Y:S02]  /*33f0*/  LEA.HI.X R15, R30, UR9, R31, 0x2, P1 ;  /* 0x000000091e0f7c11 */ /* 0x000fe400088f141f */
[C---:B------:R-:W-:Y:S02]  /*3400*/  LEA R28, P1, R32.reuse, R26, 0x2 ;  /* 0x0000001a201c7211 */ /* 0x040fe400078210ff */
[----:B------:R0:W4:Y:S02]  /*3410*/  LDG.E.CONSTANT R7, desc[UR6][R6.64] ;  /* 0x0000000606077981 */ /* 0x000124000c1e9900 */
[----:B------:R-:W-:-:S02]  /*3420*/  LEA.HI.X R29, R32, R27, R33, 0x2, P1 ;  /* 0x0000001b201d7211 */ /* 0x000fc400008f1421 */
[----:B------:R-:W4:Y:S04]  /*3430*/  LDG.E.CONSTANT R14, desc[UR6][R14.64] ;  /* 0x000000060e0e7981 */ /* 0x000f28000c1e9900 */
[----:B------:R-:W5:Y:S01]  /*3440*/  LDG.E.CONSTANT R28, desc[UR6][R28.64] ;  /* 0x000000061c1c7981 */ /* 0x000f62000c1e9900 */
[----:B------:R-:W-:Y:S02]  /*3450*/  I2FP.F32.U32 R31, R18 ;  /* 0x00000012001f7245 */ /* 0x000fe40000201000 */
[----:B------:R-:W-:-:S04]  /*3460*/  IADD3 R30, PT, PT, R18, 0x1, RZ ;  /* 0x00000001121e7810 */ /* 0x000fc80007ffe0ff */
[----:B------:R-:W-:Y:S01]  /*3470*/  I2FP.F32.U32 R30, R30 ;  /* 0x0000001e001e7245 */ /* 0x000fe20000201000 */
[----:B------:R-:W-:Y:S02]  /*3480*/  VIADD R18, R18, 0x2 ;  /* 0x0000000212127836 */ /* 0x000fe40000000000 */
[----:B---3--:R-:W-:-:S04]  /*3490*/  FADD R37, R22, R37 ;  /* 0x0000002516257221 */ /* 0x008fc80000000000 */
[----:B--2---:R-:W-:-:S04]  /*34a0*/  FFMA R20, R20, R37, -2 ;  /* 0xc000000014147423 */ /* 0x004fc80000000025 */
[----:B------:R-:W-:-:S04]  /*34b0*/  FMUL R22, R20, 100 ;  /* 0x42c8000014167820 */ /* 0x000fc80000400000 */
[----:B0-----:R-:W-:Y:S01]  /*34c0*/  FMUL R6, R22, R31 ;  /* 0x0000001f16067220 */ /* 0x001fe20000400000 */
[C---:B------:R-:W-:Y:S01]  /*34d0*/  FSETP.GE.AND P2, PT, |R9|.reuse, |R22|, PT ;  /* 0x400000160900720b */ /* 0x040fe20003f46200 */
[----:B----4-:R-:W-:Y:S01]  /*34e0*/  FADD R33, R14, R7 ;  /* 0x000000070e217221 */ /* 0x010fe20000000000 */
[----:B------:R-:W-:-:S03]  /*34f0*/  FADD R20, R9, R22 ;  /* 0x0000001609147221 */ /* 0x000fc60000000000 */
[----:B-----5:R-:W-:Y:S01]  /*3500*/  FFMA R33, R28, R33, -2 ;  /* 0xc00000001c217423 */ /* 0x020fe20000000021 */
[----:B------:R-:W-:Y:S01]  /*3510*/  FADD R28, R22, -R20 ;  /* 0x80000014161c7221 */ /* 0x000fe20000000000 */
[C---:B------:R-:W-:Y:S01]  /*3520*/  FSETP.GE.AND P1, PT, |R11|.reuse, |R6|, PT ;  /* 0x400000060b00720b */ /* 0x040fe20003f26200 */
[----:B------:R-:W-:Y:S01]  /*3530*/  FADD R14, R11, R6 ;  /* 0x000000060b0e7221 */ /* 0x000fe20000000000 */
[----:B------:R-:W-:Y:S01]  /*3540*/  FMUL R7, R33, 100 ;  /* 0x42c8000021077820 */ /* 0x000fe20000400000 */
[C---:B------:R-:W-:Y:S01]  /*3550*/  FADD R15, R9.reuse, R28 ;  /* 0x0000001c090f7221 */ /* 0x040fe20000000000 */
[----:B------:R-:W-:Y:S01]  /*3560*/  FADD R9, R9, -R20 ;  /* 0x8000001409097221 */ /* 0x000fe20000000000 */
[--C-:B------:R-:W-:Y:S01]  /*3570*/  FADD R28, R6, -R14.reuse ;  /* 0x8000000e061c7221 */ /* 0x100fe20000000000 */
[----:B------:R-:W-:Y:S01]  /*3580*/  FMUL R29, R7, R30 ;  /* 0x0000001e071d7220 */ /* 0x000fe20000400000 */
[C---:B------:R-:W-:Y:S01]  /*3590*/  FADD R31, R11.reuse, -R14 ;  /* 0x8000000e0b1f7221 */ /* 0x040fe20000000000 */
[----:B------:R-:W-:Y:S01]  /*35a0*/  @P2 FADD R15, R22, R9 ;  /* 0x00000009160f2221 */ /* 0x000fe20000000000 */
[----:B------:R-:W-:Y:S01]  /*35b0*/  FADD R33, R11, R28 ;  /* 0x0000001c0b217221 */ /* 0x000fe20000000000 */
[C---:B------:R-:W-:Y:S01]  /*35c0*/  FSETP.GE.AND P2, PT, |R20|.reuse, |R7|, PT ;  /* 0x400000071400720b */ /* 0x040fe20003f46200 */
[----:B------:R-:W-:Y:S01]  /*35d0*/  FADD R9, R20, R7 ;  /* 0x0000000714097221 */ /* 0x000fe20000000000 */
[C---:B------:R-:W-:Y:S01]  /*35e0*/  FSETP.GE.AND P3, PT, |R14|.reuse, |R29|, PT ;  /* 0x4000001d0e00720b */ /* 0x040fe20003f66200 */
[----:B------:R-:W-:Y:S01]  /*35f0*/  FADD R11, R14, R29 ;  /* 0x0000001d0e0b7221 */ /* 0x000fe20000000000 */
[----:B------:R-:W-:Y:S01]  /*3600*/  @P1 FADD R33, R6, R31 ;  /* 0x0000001f06211221 */ /* 0x000fe20000000000 */
[----:B------:R-:W-:-:S02]  /*3610*/  FADD R37, R7, -R9 ;  /* 0x8000000907257221 */ /* 0x000fc40000000000 */
[----:B------:R-:W-:Y:S02]  /*3620*/  FADD R31, R29, -R11 ;  /* 0x8000000b1d1f7221 */ /* 0x000fe40000000000 */
[C---:B------:R-:W-:Y:S01]  /*3630*/  FADD R37, R20.reuse, R37 ;  /* 0x0000002514257221 */ /* 0x040fe20000000000 */
[----:B------:R-:W-:Y:S01]  /*3640*/  FADD R20, R20, -R9 ;  /* 0x8000000914147221 */ /* 0x000fe20000000000 */
[C---:B------:R-:W-:Y:S01]  /*3650*/  FADD R31, R14.reuse, R31 ;  /* 0x0000001f0e1f7221 */ /* 0x040fe20000000000 */
[----:B------:R-:W-:Y:S01]  /*3660*/  FADD R14, R14, -R11 ;  /* 0x8000000b0e0e7221 */ /* 0x000fe20000000000 */
[----:B------:R-:W-:Y:S01]  /*3670*/  FADD R10, R10, R15 ;  /* 0x0000000f0a0a7221 */ /* 0x000fe20000000000 */
[----:B------:R-:W-:Y:S01]  /*3680*/  @P2 FADD R37, R7, R20 ;  /* 0x0000001407252221 */ /* 0x000fe20000000000 */
[----:B------:R-:W-:Y:S01]  /*3690*/  FADD R12, R12, R33 ;  /* 0x000000210c0c7221 */ /* 0x000fe20000000000 */
[----:B------:R-:W-:Y:S02]  /*36a0*/  @P3 FADD R31, R29, R14 ;  /* 0x0000000e1d1f3221 */ /* 0x000fe40000000000 */
[----:B------:R-:W-:-:S02]  /*36b0*/  FADD R10, R10, R37 ;  /* 0x000000250a0a7221 */ /* 0x000fc40000000000 */
[----:B------:R-:W-:-:S07]  /*36c0*/  FADD R12, R12, R31 ;  /* 0x0000001f0c0c7221 */ /* 0x000fce0000000000 */
.L_x_39:
[----:B------:R-:W-:Y:S05]  /*36d0*/  BSYNC.RECONVERGENT B2 ;  /* 0x0000000000027941 */ /* 0x000fea0003800200 */
.L_x_38:
[----:B------:R-:W-:Y:S05]  /*36e0*/  @P0 BRA `(.L_x_33) ;  /* 0x0000000000940947 */ /* 0x000fea0003800000 */
[----:B------:R-:W0:Y:S01]  /*36f0*/  LDCU.64 UR8, c[0x0][0x388] ;  /* 0x00007100ff0877ac */ /* 0x000e220008000a00 */
[----:B------:R-:W-:-:S04]  /*3700*/  IADD3 R5, PT, PT, R5, 0x1, RZ ;  /* 0x0000000105057810 */ /* 0x000fc80007ffe0ff */
[C---:B------:R-:W-:Y:S01]  /*3710*/  IADD3 R6, PT, PT, R5.reuse, -R25, RZ ;  /* 0x8000001905067210 */ /* 0x040fe20007ffe0ff */
[C---:B------:R-:W-:Y:S02]  /*3720*/  IMAD.IADD R14, R5.reuse, 0x1, -R24 ;  /* 0x00000001050e7824 */ /* 0x040fe400078e0a18 */
[----:B------:R-:W-:-:S04]  /*3730*/  IMAD.WIDE R28, R5, R23, R16 ;  /* 0x00000017051c7225 */ /* 0x000fc800078e0210 */
[----:B------:R-:W-:Y:S01]  /*3740*/  IMAD.WIDE R6, R6, R23, R16 ;  /* 0x0000001706067225 */ /* 0x000fe200078e0210 */
[----:B------:R-:W-:-:S03]  /*3750*/  LEA R26, P0, R28, R26, 0x2 ;  /* 0x0000001a1c1a7211 */ /* 0x000fc600078010ff */
[----:B------:R-:W-:Y:S01]  /*3760*/  IMAD.WIDE R14, R14, R23, R16 ;  /* 0x000000170e0e7225 */ /* 0x000fe200078e0210 */
[----:B------:R-:W-:Y:S02]  /*3770*/  LEA.HI.X R27, R28, R27, R29, 0x2, P0 ;  /* 0x0000001b1c1b7211 */ /* 0x000fe400000f141d */
[----:B0-----:R-:W-:Y:S02]  /*3780*/  LEA R22, P2, R6, UR8, 0x2 ;  /* 0x0000000806167c11 */ /* 0x001fe4000f8410ff */
[----:B------:R-:W-:Y:S01]  /*3790*/  LEA R24, P1, R14, UR8, 0x2 ;  /* 0x000000080e187c11 */ /* 0x000fe2000f8210ff */
[----:B------:R-:W2:Y:S01]  /*37a0*/  LDG.E.CONSTANT R26, desc[UR6][R26.64] ;  /* 0x000000061a1a7981 */ /* 0x000ea2000c1e9900 */
[----:B------:R-:W-:Y:S02]  /*37b0*/  LEA.HI.X R23, R6, UR9, R7, 0x2, P2 ;  /* 0x0000000906177c11 */ /* 0x000fe400090f1407 */
[----:B------:R-:W-:-:S04]  /*37c0*/  LEA.HI.X R25, R14, UR9, R15, 0x2, P1 ;  /* 0x000000090e197c11 */ /* 0x000fc800088f140f */
[----:B------:R-:W3:Y:S04]  /*37d0*/  LDG.E.CONSTANT R23, desc[UR6][R22.64] ;  /* 0x0000000616177981 */ /* 0x000ee8000c1e9900 */
[----:B------:R-:W3:Y:S01]  /*37e0*/  LDG.E.CONSTANT R24, desc[UR6][R24.64] ;  /* 0x0000000618187981 */ /* 0x000ee2000c1e9900 */
[----:B------:R-:W-:Y:S01]  /*37f0*/  I2FP.F32.U32 R7, R18 ;  /* 0x0000001200077245 */ /* 0x000fe20000201000 */
[----:B---3--:R-:W-:-:S04]  /*3800*/  FADD R5, R24, R23 ;  /* 0x0000001718057221 */ /* 0x008fc80000000000 */
[----:B--2---:R-:W-:-:S04]  /*3810*/  FFMA R5, R26, R5, -2 ;  /* 0xc00000001a057423 */ /* 0x004fc80000000005 */
[----:B------:R-:W-:-:S04]  /*3820*/  FMUL R6, R5, 100 ;  /* 0x42c8000005067820 */ /* 0x000fc80000400000 */
[----:B------:R-:W-:Y:S01]  /*3830*/  FMUL R18, R6, R7 ;  /* 0x0000000706127220 */ /* 0x000fe20000400000 */
[C---:B------:R-:W-:Y:S01]  /*3840*/  FSETP.GE.AND P0, PT, |R9|.reuse, |R6|, PT ;  /* 0x400000060900720b */ /* 0x040fe20003f06200 */
[----:B------:R-:W-:-:S03]  /*3850*/  FADD R5, R9, R6 ;  /* 0x0000000609057221 */ /* 0x000fc60000000000 */
[C---:B------:R-:W-:Y:S01]  /*3860*/  FSETP.GE.AND P1, PT, |R11|.reuse, |R18|, PT ;  /* 0x400000120b00720b */ /* 0x040fe20003f26200 */
[----:B------:R-:W-:Y:S01]  /*3870*/  FADD R20, R11, R18 ;  /* 0x000000120b147221 */ /* 0x000fe20000000000 */
[--C-:B------:R-:W-:Y:S01]  /*3880*/  FADD R14, R6, -R5.reuse ;  /* 0x80000005060e7221 */ /* 0x100fe20000000000 */
[C---:B------:R-:W-:Y:S02]  /*3890*/  FADD R7, R9.reuse, -R5 ;  /* 0x8000000509077221 */ /* 0x040fe40000000000 */
[----:B------:R-:W-:Y:S01]  /*38a0*/  FADD R22, R18, -R20 ;  /* 0x8000001412167221 */ /* 0x000fe20000000000 */
[----:B------:R-:W-:Y:S01]  /*38b0*/  FADD R15, R9, R14 ;  /* 0x0000000e090f7221 */ /* 0x000fe20000000000 */
[C---:B------:R-:W-:Y:S02]  /*38c0*/  FADD R9, R11.reuse, -R20 ;  /* 0x800000140b097221 */ /* 0x040fe40000000000 */
[----:B------:R-:W-:Y:S01]  /*38d0*/  FADD R23, R11, R22 ;  /* 0x000000160b177221 */ /* 0x000fe20000000000 */
[----:B------:R-:W-:-:S03]  /*38e0*/  @P0 FADD R15, R6, R7 ;  /* 0x00000007060f0221 */ /* 0x000fc60000000000 */
[----:B------:R-:W-:Y:S01]  /*38f0*/  @P1 FADD R23, R18, R9 ;  /* 0x0000000912171221 */ /* 0x000fe20000000000 */
[----:B------:R-:W-:Y:S02]  /*3900*/  IMAD.MOV.U32 R9, RZ, RZ, R5 ;  /* 0x000000ffff097224 */ /* 0x000fe400078e0005 */
[----:B------:R-:W-:Y:S01]  /*3910*/  FADD R10, R10, R15 ;  /* 0x0000000f0a0a7221 */ /* 0x000fe20000000000 */
[----:B------:R-:W-:Y:S01]  /*3920*/  MOV R11, R20 ;  /* 0x00000014000b7202 */ /* 0x000fe20000000f00 */
[----:B------:R-:W-:-:S07]  /*3930*/  FADD R12, R12, R23 ;  /* 0x000000170c0c7221 */ /* 0x000fce0000000000 */
.L_x_33:
[----:B0---4-:R-:W-:Y:S05]  /*3940*/  BSYNC.RECONVERGENT B1 ;  /* 0x0000000000017941 */ /* 0x011fea0003800200 */
.L_x_31:
[----:B------:R-:W-:Y:S02]  /*3950*/  VIADD R4, R4, 0x1 ;  /* 0x0000000104047836 */ /* 0x000fe40000000000 */
[----:B------:R-:W-:Y:S01]  /*3960*/  FADD R14, R11, R12 ;  /* 0x0000000c0b0e7221 */ /* 0x000fe20000000000 */
[----:B------:R-:W-:Y:S02]  /*3970*/  BSSY.RECONVERGENT B1, `(.L_x_40) ;  /* 0x0000010000017945 */ /* 0x000fe40003800200 */
[----:B------:R-:W-:Y:S01]  /*3980*/  I2FP.F32.S32 R5, R4 ;  /* 0x0000000400057245 */ /* 0x000fe20000201400 */
[----:B------:R-:W-:-:S04]  /*3990*/  FMUL R4, R13, 0.5 ;  /* 0x3f0000000d047820 */ /* 0x000fc80000400000 */
[----:B------:R-:W-:-:S04]  /*39a0*/  FMUL R15, R4, R5 ;  /* 0x00000005040f7220 */ /* 0x000fc80000400000 */
[----:B------:R-:W0:Y:S08]  /*39b0*/  MUFU.RCP R4, R15 ;  /* 0x0000000f00047308 */ /* 0x000e300000001000 */
[----:B------:R-:W1:Y:S01]  /*39c0*/  FCHK P0, R14, R15 ;  /* 0x0000000f0e007302 */ /* 0x000e620000000000 */
[----:B0-----:R-:W-:-:S04]  /*39d0*/  FFMA R5, -R15, R4, 1 ;  /* 0x3f8000000f057423 */ /* 0x001fc80000000104 */
[----:B------:R-:W-:-:S04]  /*39e0*/  FFMA R4, R4, R5, R4 ;  /* 0x0000000504047223 */ /* 0x000fc80000000004 */
[----:B------:R-:W-:-:S04]  /*39f0*/  FFMA R5, R4, R14, RZ ;  /* 0x0000000e04057223 */ /* 0x000fc800000000ff */
[----:B------:R-:W-:-:S04]  /*3a00*/  FFMA R6, -R15, R5, R14 ;  /* 0x000000050f067223 */ /* 0x000fc8000000010e */
[----:B------:R-:W-:Y:S01]  /*3a10*/  FFMA R7, R4, R6, R5 ;  /* 0x0000000604077223 */ /* 0x000fe20000000005 */
[----:B-1----:R-:W-:Y:S06]  /*3a20*/  @!P0 BRA `(.L_x_41) ;  /* 0x0000000000108947 */ /* 0x002fec0003800000 */
[----:B------:R-:W-:Y:S01]  /*3a30*/  MOV R7, R14 ;  /* 0x0000000e00077202 */ /* 0x000fe20000000f00 */
[----:B------:R-:W-:Y:S01]  /*3a40*/  IMAD.MOV.U32 R14, RZ, RZ, R15 ;  /* 0x000000ffff0e7224 */ /* 0x000fe200078e000f */
[----:B------:R-:W-:-:S07]  /*3a50*/  MOV R20, 0x3a70 ;  /* 0x00003a7000147802 */ /* 0x000fce0000000f00 */
[----:B------:R-:W-:Y:S05]  /*3a60*/  CALL.REL.NOINC `($__internal_0_$__cuda_sm3x_div_rn_noftz_f32_slowpath) ;  /* 0x00000000003c7944 */ /* 0x000fea0003c00000 */
.L_x_41:
[----:B------:R-:W-:Y:S05]  /*3a70*/  BSYNC.RECONVERGENT B1 ;  /* 0x0000000000017941 */ /* 0x000fea0003800200 */
.L_x_40:
[----:B------:R-:W-:-:S07]  /*3a80*/  HFMA2 R6, -RZ, RZ, 0, 5.9604644775390625e-08 ;  /* 0x00000001ff067431 */ /* 0x000fce00000001ff */
.L_x_30:
[----:B0---4-:R-:W-:Y:S05]  /*3a90*/  BSYNC.RECONVERGENT B0 ;  /* 0x0000000000007941 */ /* 0x011fea0003800200 */
.L_x_29:
[----:B------:R-:W0:Y:S01]  /*3aa0*/  LDCU.64 UR8, c[0x0][0x3b0] ;  /* 0x00007600ff0877ac */ /* 0x000e220008000a00 */
[----:B------:R-:W-:Y:S01]  /*3ab0*/  VIADD R3, R3, 0x1 ;  /* 0x0000000103037836 */ /* 0x000fe20000000000 */
[----:B------:R-:W-:Y:S01]  /*3ac0*/  IADD3 R21, PT, PT, R21, 0x1, RZ ;  /* 0x0000000115157810 */ /* 0x000fe20007ffe0ff */
[----:B------:R-:W-:Y:S01]  /*3ad0*/  VIADD R19, R19, 0x1 ;  /* 0x0000000113137836 */ /* 0x000fe20000000000 */
[----:B------:R-:W-:Y:S02]  /*3ae0*/  PRMT R18, R6, 0x7610, R18 ;  /* 0x0000761006127816 */ /* 0x000fe40000000012 */
[----:B0-----:R-:W-:Y:S01]  /*3af0*/  IADD3 R4, P0, PT, R35, UR8, RZ ;  /* 0x0000000823047c10 */ /* 0x001fe2000ff1e0ff */
[----:B------:R-:W0:Y:S03]  /*3b00*/  LDCU UR8, c[0x0][0x39c] ;  /* 0x00007380ff0877ac */ /* 0x000e260008000800 */
[----:B------:R-:W-:-:S05]  /*3b10*/  IADD3.X R5, PT, PT, R0, UR9, RZ, P0, !PT ;  /* 0x0000000900057c10 */ /* 0x000fca00087fe4ff */
[----:B------:R1:W-:Y:S01]  /*3b20*/  STG.E desc[UR6][R4.64], R7 ;  /* 0x0000000704007986 */ /* 0x0003e2000c101906 */
[----:B0-----:R-:W-:-:S13]  /*3b30*/  ISETP.GE.AND P0, PT, R3, UR8, PT ;  /* 0x0000000803007c0c */ /* 0x001fda000bf06270 */
[----:B-1----:R-:W-:Y:S05]  /*3b40*/  @!P0 BRA `(.L_x_42) ;  /* 0xffffffe400408947 */ /* 0x002fea000383ffff */
[----:B------:R-:W-:Y:S05]  /*3b50*/  EXIT ;  /* 0x000000000000794d */ /* 0x000fea0003800000 */
        .weak           $__internal_0_$__cuda_sm3x_div_rn_noftz_f32_slowpath
        .type           $__internal_0_$__cuda_sm3x_div_rn_noftz_f32_slowpath,@function
        .size           $__internal_0_$__cuda_sm3x_div_rn_noftz_f32_slowpath,(.L_x_119 - $__internal_0_$__cuda_sm3x_div_rn_noftz_f32_slowpath)
$__internal_0_$__cuda_sm3x_div_rn_noftz_f32_slowpath:
[----:B------:R-:W-:Y:S01]  /*3b60*/  SHF.R.U32.HI R15, RZ, 0x17, R14 ;  /* 0x00000017ff0f7819 */ /* 0x000fe2000001160e */
[----:B------:R-:W-:Y:S01]  /*3b70*/  BSSY.RECONVERGENT B2, `(.L_x_43) ;  /* 0x0000063000027945 */ /* 0x000fe20003800200 */
[----:B------:R-:W-:Y:S02]  /*3b80*/  SHF.R.U32.HI R23, RZ, 0x17, R7 ;  /* 0x00000017ff177819 */ /* 0x000fe40000011607 */
[----:B------:R-:W-:Y:S02]  /*3b90*/  LOP3.LUT R15, R15, 0xff, RZ, 0xc0, !PT ;  /* 0x000000ff0f0f7812 */ /* 0x000fe400078ec0ff */
[----:B------:R-:W-:Y:S02]  /*3ba0*/  LOP3.LUT R23, R23, 0xff, RZ, 0xc0, !PT ;  /* 0x000000ff17177812 */ /* 0x000fe400078ec0ff */
[----:B------:R-:W-:-:S03]  /*3bb0*/  IADD3 R25, PT, PT, R15, -0x1, RZ ;  /* 0xffffffff0f197810 */ /* 0x000fc60007ffe0ff */
[----:B------:R-:W-:Y:S01]  /*3bc0*/  VIADD R22, R23, 0xffffffff ;  /* 0xffffffff17167836 */ /* 0x000fe20000000000 */
[----:B------:R-:W-:-:S04]  /*3bd0*/  ISETP.GT.U32.AND P0, PT, R25, 0xfd, PT ;  /* 0x000000fd1900780c */ /* 0x000fc80003f04070 */
[----:B------:R-:W-:-:S13]  /*3be0*/  ISETP.GT.U32.OR P0, PT, R22, 0xfd, P0 ;  /* 0x000000fd1600780c */ /* 0x000fda0000704470 */
[----:B------:R-:W-:Y:S01]  /*3bf0*/  @!P0 MOV R22, RZ ;  /* 0x000000ff00168202 */ /* 0x000fe20000000f00 */
[----:B------:R-:W-:Y:S06]  /*3c00*/  @!P0 BRA `(.L_x_44) ;  /* 0x0000000000608947 */ /* 0x000fec0003800000 */
[----:B------:R-:W-:Y:S02]  /*3c10*/  FSETP.GTU.FTZ.AND P0, PT, |R7|, +INF , PT ;  /* 0x7f8000000700780b */ /* 0x000fe40003f1c200 */
[----:B------:R-:W-:-:S04]  /*3c20*/  FSETP.GTU.FTZ.AND P1, PT, |R14|, +INF , PT ;  /* 0x7f8000000e00780b */ /* 0x000fc80003f3c200 */
[----:B------:R-:W-:-:S13]  /*3c30*/  PLOP3.LUT P0, PT, P0, P1, PT, 0xf8, 0x8f ;  /* 0x00000000008f781c */ /* 0x000fda0000703f70 */
[----:B------:R-:W-:Y:S05]  /*3c40*/  @P0 BRA `(.L_x_45) ;  /* 0x0000000400500947 */ /* 0x000fea0003800000 */
[----:B------:R-:W-:-:S13]  /*3c50*/  LOP3.LUT P0, RZ, R14, 0x7fffffff, R7, 0xc8, !PT ;  /* 0x7fffffff0eff7812 */ /* 0x000fda000780c807 */
[----:B------:R-:W-:Y:S05]  /*3c60*/  @!P0 BRA `(.L_x_46) ;  /* 0x0000000400408947 */ /* 0x000fea0003800000 */
[C---:B------:R-:W-:Y:S02]  /*3c70*/  FSETP.NEU.FTZ.AND P1, PT, |R7|.reuse, +INF , PT ;  /* 0x7f8000000700780b */ /* 0x040fe40003f3d200 */
[----:B------:R-:W-:Y:S02]  /*3c80*/  FSETP.NEU.FTZ.AND P2, PT, |R14|, +INF , PT ;  /* 0x7f8000000e00780b */ /* 0x000fe40003f5d200 */
[----:B------:R-:W-:-:S11]  /*3c90*/  FSETP.NEU.FTZ.AND P0, PT, |R7|, +INF , PT ;  /* 0x7f8000000700780b */ /* 0x000fd60003f1d200 */
[----:B------:R-:W-:Y:S05]  /*3ca0*/  @!P2 BRA !P1, `(.L_x_46) ;  /* 0x000000040030a947 */ /* 0x000fea0004800000 */
[----:B------:R-:W-:-:S04]  /*3cb0*/  LOP3.LUT P1, RZ, R7, 0x7fffffff, RZ, 0xc0, !PT ;  /* 0x7fffffff07ff7812 */ /* 0x000fc8000782c0ff */
[----:B------:R-:W-:-:S13]  /*3cc0*/  PLOP3.LUT P1, PT, P2, P1, PT, 0x2f, 0xf2 ;  /* 0x0000000000f2781c */ /* 0x000fda0001722577 */
[----:B------:R-:W-:Y:S05]  /*3cd0*/  @P1 BRA `(.L_x_47) ;  /* 0x00000004001c1947 */ /* 0x000fea0003800000 */
[----:B------:R-:W-:-:S04]  /*3ce0*/  LOP3.LUT P1, RZ, R14, 0x7fffffff, RZ, 0xc0, !PT ;  /* 0x7fffffff0eff7812 */ /* 0x000fc8000782c0ff */
[----:B------:R-:W-:-:S13]  /*3cf0*/  PLOP3.LUT P0, PT, P0, P1, PT, 0x2f, 0xf2 ;  /* 0x0000000000f2781c */ /* 0x000fda0000702577 */
[----:B------:R-:W-:Y:S05]  /*3d00*/  @P0 BRA `(.L_x_48) ;  /* 0x0000000400040947 */ /* 0x000fea0003800000 */
[----:B------:R-:W-:Y:S01]  /*3d10*/  VIADD R22, R23, 0xffffffff ;  /* 0xffffffff17167836 */ /* 0x000fe20000000000 */
[----:B------:R-:W-:-:S04]  /*3d20*/  ISETP.GE.AND P1, PT, R25, RZ, PT ;  /* 0x000000ff1900720c */ /* 0x000fc80003f26270 */
[----:B------:R-:W-:-:S09]  /*3d30*/  ISETP.GE.AND P0, PT, R22, RZ, PT ;  /* 0x000000ff1600720c */ /* 0x000fd20003f06270 */
[----:B------:R-:W-:-:S04]  /*3d40*/  @!P1 FFMA R14, R14, 1.84467440737095516160e+19, RZ ;  /* 0x5f8000000e0e9823 */ /* 0x000fc800000000ff */
[----:B------:R-:W-:Y:S01]  /*3d50*/  @P0 MOV R22, RZ ;  /* 0x000000ff00160202 */ /* 0x000fe20000000f00 */
[----:B------:R-:W-:Y:S02]  /*3d60*/  @!P0 IMAD.MOV.U32 R22, RZ, RZ, -0x40 ;  /* 0xffffffc0ff168424 */ /* 0x000fe400078e00ff */
[----:B------:R-:W-:-:S03]  /*3d70*/  @!P0 FFMA R7, R7, 1.84467440737095516160e+19, RZ ;  /* 0x5f80000007078823 */ /* 0x000fc600000000ff */
[----:B------:R-:W-:-:S07]  /*3d80*/  @!P1 IADD3 R22, PT, PT, R22, 0x40, RZ ;  /* 0x0000004016169810 */ /* 0x000fce0007ffe0ff */
.L_x_44:
[----:B------:R-:W-:Y:S01]  /*3d90*/  LEA R25, R15, 0xc0800000, 0x17 ;  /* 0xc08000000f197811 */ /* 0x000fe200078eb8ff */
[----:B------:R-:W-:Y:S01]  /*3da0*/  BSSY.RECONVERGENT B3, `(.L_x_49) ;  /* 0x0000036000037945 */ /* 0x000fe20003800200 */
[----:B------:R-:W-:-:S03]  /*3db0*/  IADD3 R26, PT, PT, R23, -0x7f, RZ ;  /* 0xffffff81171a7810 */ /* 0x000fc60007ffe0ff */
[----:B------:R-:W-:Y:S02]  /*3dc0*/  IMAD.IADD R25, R14, 0x1, -R25 ;  /* 0x000000010e197824 */ /* 0x000fe400078e0a19 */
[C---:B------:R-:W-:Y:S02]  /*3dd0*/  IMAD R7, R26.reuse, -0x800000, R7 ;  /* 0xff8000001a077824 */ /* 0x040fe400078e0207 */
[----:B------:R0:W1:Y:S01]  /*3de0*/  MUFU.RCP R27, R25 ;  /* 0x00000019001b7308 */ /* 0x0000620000001000 */
[----:B------:R-:W-:Y:S01]  /*3df0*/  FADD.FTZ R28, -R25, -RZ ;  /* 0x800000ff191c7221 */ /* 0x000fe20000010100 */
[----:B0-----:R-:W-:-:S05]  /*3e00*/  IADD3 R25, PT, PT, R26, 0x7f, -R15 ;  /* 0x0000007f1a197810 */ /* 0x001fca0007ffe80f */
[----:B------:R-:W-:Y:S02]  /*3e10*/  IMAD.IADD R22, R25, 0x1, R22 ;  /* 0x0000000119167824 */ /* 0x000fe400078e0216 */
[----:B-1----:R-:W-:-:S04]  /*3e20*/  FFMA R14, R27, R28, 1 ;  /* 0x3f8000001b0e7423 */ /* 0x002fc8000000001c */
[----:B------:R-:W-:-:S04]  /*3e30*/  FFMA R14, R27, R14, R27 ;  /* 0x0000000e1b0e7223 */ /* 0x000fc8000000001b */
[----:B------:R-:W-:-:S04]  /*3e40*/  FFMA R23, R7, R14, RZ ;  /* 0x0000000e07177223 */ /* 0x000fc800000000ff */
[----:B------:R-:W-:-:S04]  /*3e50*/  FFMA R27, R28, R23, R7 ;  /* 0x000000171c1b7223 */ /* 0x000fc80000000007 */
[----:B------:R-:W-:-:S04]  /*3e60*/  FFMA R23, R14, R27, R23 ;  /* 0x0000001b0e177223 */ /* 0x000fc80000000017 */
[----:B------:R-:W-:-:S04]  /*3e70*/  FFMA R28, R28, R23, R7 ;  /* 0x000000171c1c7223 */ /* 0x000fc80000000007 */
[----:B------:R-:W-:-:S05]  /*3e80*/  FFMA R7, R14, R28, R23 ;  /* 0x0000001c0e077223 */ /* 0x000fca0000000017 */
[----:B------:R-:W-:-:S04]  /*3e90*/  SHF.R.U32.HI R15, RZ, 0x17, R7 ;  /* 0x00000017ff0f7819 */ /* 0x000fc80000011607 */
[----:B------:R-:W-:-:S04]  /*3ea0*/  LOP3.LUT R15, R15, 0xff, RZ, 0xc0, !PT ;  /* 0x000000ff0f0f7812 */ /* 0x000fc800078ec0ff */
[----:B------:R-:W-:-:S04]  /*3eb0*/  IADD3 R15, PT, PT, R15, R22, RZ ;  /* 0x000000160f0f7210 */ /* 0x000fc80007ffe0ff */
[----:B------:R-:W-:-:S04]  /*3ec0*/  IADD3 R25, PT, PT, R15, -0x1, RZ ;  /* 0xffffffff0f197810 */ /* 0x000fc80007ffe0ff */
[----:B------:R-:W-:-:S13]  /*3ed0*/  ISETP.GE.U32.AND P0, PT, R25, 0xfe, PT ;  /* 0x000000fe1900780c */ /* 0x000fda0003f06070 */
[----:B------:R-:W-:Y:S05]  /*3ee0*/  @!P0 BRA `(.L_x_50) ;  /* 0x0000000000808947 */ /* 0x000fea0003800000 */
[----:B------:R-:W-:-:S13]  /*3ef0*/  ISETP.GT.AND P0, PT, R15, 0xfe, PT ;  /* 0x000000fe0f00780c */ /* 0x000fda0003f04270 */
[----:B------:R-:W-:Y:S05]  /*3f00*/  @P0 BRA `(.L_x_51) ;  /* 0x00000000006c0947 */ /* 0x000fea0003800000 */
[----:B------:R-:W-:-:S13]  /*3f10*/  ISETP.GE.AND P0, PT, R15, 0x1, PT ;  /* 0x000000010f00780c */ /* 0x000fda0003f06270 */
[----:B------:R-:W-:Y:S05]  /*3f20*/  @P0 BRA `(.L_x_52) ;  /* 0x0000000000740947 */ /* 0x000fea0003800000 */
[----:B------:R-:W-:Y:S02]  /*3f30*/  ISETP.GE.AND P0, PT, R15, -0x18, PT ;  /* 0xffffffe80f00780c */ /* 0x000fe40003f06270 */
[----:B------:R-:W-:-:S11]  /*3f40*/  LOP3.LUT R7, R7, 0x80000000, RZ, 0xc0, !PT ;  /* 0x8000000007077812 */ /* 0x000fd600078ec0ff */
[----:B------:R-:W-:Y:S05]  /*3f50*/  @!P0 BRA `(.L_x_52) ;  /* 0x0000000000688947 */ /* 0x000fea0003800000 */
[-CC-:B------:R-:W-:Y:S01]  /*3f60*/  FFMA.RZ R22, R14, R28.reuse, R23.reuse ;  /* 0x0000001c0e167223 */ /* 0x180fe2000000c017 */
[C---:B------:R-:W-:Y:S02]  /*3f70*/  ISETP.NE.AND P2, PT, R15.reuse, RZ, PT ;  /* 0x000000ff0f00720c */ /* 0x040fe40003f45270 */
[C---:B------:R-:W-:Y:S02]  /*3f80*/  ISETP.NE.AND P1, PT, R15.reuse, RZ, PT ;  /* 0x000000ff0f00720c */ /* 0x040fe40003f25270 */
[----:B------:R-:W-:Y:S01]  /*3f90*/  LOP3.LUT R25, R22, 0x7fffff, RZ, 0xc0, !PT ;  /* 0x007fffff16197812 */ /* 0x000fe200078ec0ff */
[CCC-:B------:R-:W-:Y:S01]  /*3fa0*/  FFMA.RP R22, R14.reuse, R28.reuse, R23.reuse ;  /* 0x0000001c0e167223 */ /* 0x1c0fe20000008017 */
[----:B------:R-:W-:Y:S01]  /*3fb0*/  FFMA.RM R23, R14, R28, R23 ;  /* 0x0000001c0e177223 */ /* 0x000fe20000004017 */
[----:B------:R-:W-:Y:S01]  /*3fc0*/  VIADD R14, R15, 0x20 ;  /* 0x000000200f0e7836 */ /* 0x000fe20000000000 */
[----:B------:R-:W-:Y:S02]  /*3fd0*/  LOP3.LUT R25, R25, 0x800000, RZ, 0xfc, !PT ;  /* 0x0080000019197812 */ /* 0x000fe400078efcff */
[----:B------:R-:W-:-:S02]  /*3fe0*/  IADD3 R15, PT, PT, -R15, RZ, RZ ;  /* 0x000000ff0f0f7210 */ /* 0x000fc40007ffe1ff */
[----:B------:R-:W-:Y:S02]  /*3ff0*/  SHF.L.U32 R14, R25, R14, RZ ;  /* 0x0000000e190e7219 */ /* 0x000fe400000006ff */
[----:B------:R-:W-:Y:S02]  /*4000*/  FSETP.NEU.FTZ.AND P0, PT, R22, R23, PT ;  /* 0x000000171600720b */ /* 0x000fe40003f1d000 */
[----:B------:R-:W-:Y:S02]  /*4010*/  SEL R22, R15, RZ, P2 ;  /* 0x000000ff0f167207 */ /* 0x000fe40001000000 */
[----:B------:R-:W-:Y:S02]  /*4020*/  ISETP.NE.AND P1, PT, R14, RZ, P1 ;  /* 0x000000ff0e00720c */ /* 0x000fe40000f25270 */
[----:B------:R-:W-:Y:S02]  /*4030*/  SHF.R.U32.HI R22, RZ, R22, R25 ;  /* 0x00000016ff167219 */ /* 0x000fe40000011619 */
[----:B------:R-:W-:-:S02]  /*4040*/  PLOP3.LUT P0, PT, P0, P1, PT, 0xf8, 0x8f ;  /* 0x00000000008f781c */ /* 0x000fc40000703f70 */
[----:B------:R-:W-:Y:S02]  /*4050*/  SHF.R.U32.HI R15, RZ, 0x1, R22 ;  /* 0x00000001ff0f7819 */ /* 0x000fe40000011616 */
[----:B------:R-:W-:-:S04]  /*4060*/  SEL R14, RZ, 0x1, !P0 ;  /* 0x00000001ff0e7807 */ /* 0x000fc80004000000 */
[----:B------:R-:W-:-:S04]  /*4070*/  LOP3.LUT R23, R14, 0x1, R15, 0xf8, !PT ;  /* 0x000000010e177812 */ /* 0x000fc800078ef80f */
[----:B------:R-:W-:-:S04]  /*4080*/  LOP3.LUT R22, R23, R22, RZ, 0xc0, !PT ;  /* 0x0000001617167212 */ /* 0x000fc800078ec0ff */
[----:B------:R-:W-:-:S04]  /*4090*/  IADD3 R22, PT, PT, R15, R22, RZ ;  /* 0x000000160f167210 */ /* 0x000fc80007ffe0ff */
[----:B------:R-:W-:Y:S01]  /*40a0*/  LOP3.LUT R7, R22, R7, RZ, 0xfc, !PT ;  /* 0x0000000716077212 */ /* 0x000fe200078efcff */
[----:B------:R-:W-:Y:S06]  /*40b0*/  BRA `(.L_x_52) ;  /* 0x0000000000107947 */ /* 0x000fec0003800000 */
.L_x_51:
[----:B------:R-:W-:-:S04]  /*40c0*/  LOP3.LUT R7, R7, 0x80000000, RZ, 0xc0, !PT ;  /* 0x8000000007077812 */ /* 0x000fc800078ec0ff */
[----:B------:R-:W-:Y:S01]  /*40d0*/  LOP3.LUT R7, R7, 0x7f800000, RZ, 0xfc, !PT ;  /* 0x7f80000007077812 */ /* 0x000fe200078efcff */
[----:B------:R-:W-:Y:S06]  /*40e0*/  BRA `(.L_x_52) ;  /* 0x0000000000047947 */ /* 0x000fec0003800000 */
.L_x_50:
[----:B------:R-:W-:-:S07]  /*40f0*/  IMAD R7, R22, 0x800000, R7 ;  /* 0x0080000016077824 */ /* 0x000fce00078e0207 */
.L_x_52:
[----:B------:R-:W-:Y:S05]  /*4100*/  BSYNC.RECONVERGENT B3 ;  /* 0x0000000000037941 */ /* 0x000fea0003800200 */
.L_x_49:
[----:B------:R-:W-:Y:S05]  /*4110*/  BRA `(.L_x_53) ;  /* 0x0000000000207947 */ /* 0x000fea0003800000 */
.L_x_48:
[----:B------:R-:W-:-:S04]  /*4120*/  LOP3.LUT R7, R14, 0x80000000, R7, 0x48, !PT ;  /* 0x800000000e077812 */ /* 0x000fc800078e4807 */
[----:B------:R-:W-:Y:S01]  /*4130*/  LOP3.LUT R7, R7, 0x7f800000, RZ, 0xfc, !PT ;  /* 0x7f80000007077812 */ /* 0x000fe200078efcff */
[----:B------:R-:W-:Y:S06]  /*4140*/  BRA `(.L_x_53) ;  /* 0x0000000000147947 */ /* 0x000fec0003800000 */
.L_x_47:
[----:B------:R-:W-:Y:S01]  /*4150*/  LOP3.LUT R7, R14, 0x80000000, R7, 0x48, !PT ;  /* 0x800000000e077812 */ /* 0x000fe200078e4807 */
[----:B------:R-:W-:Y:S06]  /*4160*/  BRA `(.L_x_53) ;  /* 0x00000000000c7947 */ /* 0x000fec0003800000 */
.L_x_46:
[----:B------:R-:W0:Y:S01]  /*4170*/  MUFU.RSQ R7, -QNAN ;  /* 0xffc0000000077908 */ /* 0x000e220000001400 */
[----:B------:R-:W-:Y:S05]  /*4180*/  BRA `(.L_x_53) ;  /* 0x0000000000047947 */ /* 0x000fea0003800000 */
.L_x_45:
[----:B------:R-:W-:-:S07]  /*4190*/  FADD.FTZ R7, R7, R14 ;  /* 0x0000000e07077221 */ /* 0x000fce0000010000 */
.L_x_53:
[----:B------:R-:W-:Y:S05]  /*41a0*/  BSYNC.RECONVERGENT B2 ;  /* 0x0000000000027941 */ /* 0x000fea0003800200 */
.L_x_43:
[----:B------:R-:W-:Y:S01]  /*41b0*/  HFMA2 R15, -RZ, RZ, 0, 0 ;  /* 0x00000000ff0f7431 */ /* 0x000fe200000001ff */
[----:B------:R-:W-:-:S04]  /*41c0*/  MOV R14, R20 ;  /* 0x00000014000e7202 */ /* 0x000fc80000000f00 */
[----:B0-----:R-:W-:Y:S05]  /*41d0*/  RET.REL.NODEC R14 `(coppock_many_series_one_param_f32) ;  /* 0xffffffbc0e887950 */ /* 0x001fea0003c3ffff */
.L_x_54:
[----:B------:R-:W-:-:S00]  /*41e0*/  BRA `(.L_x_54) ;  /* 0xfffffffc00fc7947 */ /* 0x000fc0000383ffff */
[----:B------:R-:W-:-:S00]  /*41f0*/  NOP ;  /* 0x0000000000007918 */ /* 0x000fc00000000000 */
        /* <DEDUP_REMOVED lines=8> */
.L_x_119:


//--------------------- .text.coppock_batch_time_parallel_f32 --------------------------
	.section	.text.coppock_batch_time_parallel_f32,"ax",@progbits
	.align	128
        .global         coppock_batch_time_parallel_f32
        .type           coppock_batch_time_parallel_f32,@function
        .size           coppock_batch_time_parallel_f32,(.L_x_122 - coppock_batch_time_parallel_f32)
        .other          coppock_batch_time_parallel_f32,@"STO_CUDA_ENTRY STV_DEFAULT"
coppock_batch_time_parallel_f32:
.text.coppock_batch_time_parallel_f32:
[----:B------:R-:W-:Y:S01]  /*0000*/  LDC R1, c[0x0][0x37c] ;  /* 0x0000df00ff017b82 */ /* 0x000fe20000000800 */
[----:B------:R-:W0:Y:S01]  /*0010*/  S2R R4, SR_CTAID.Y ;  /* 0x0000000000047919 */ /* 0x000e220000002600 */
[----:B------:R-:W0:Y:S02]  /*0020*/  LDCU UR4, c[0x0][0x3b0] ;  /* 0x00007600ff0477ac */ /* 0x000e240008000800 */
[----:B0-----:R-:W-:-:S13]  /*0030*/  ISETP.GE.AND P0, PT, R4, UR4, PT ;  /* 0x0000000404007c0c */ /* 0x001fda000bf06270 */
[----:B------:R-:W-:Y:S05]  /*0040*/  @P0 EXIT ;  /* 0x000000000000094d */ /* 0x000fea0003800000 */
[----:B------:R-:W0:Y:S01]  /*0050*/  LDC.64 R14, c[0x0][0x398] ;  /* 0x0000e600ff0e7b82 */ /* 0x000e220000000a00 */
[----:B------:R-:W1:Y:S01]  /*0060*/  LDCU.64 UR6, c[0x0][0x358] ;  /* 0x00006b00ff0677ac */ /* 0x000e620008000a00 */
[----:B------:R-:W2:Y:S06]  /*0070*/  LDCU UR8, c[0x0][0x390] ;  /* 0x00007200ff0877ac */ /* 0x000eac0008000800 */
[----:B------:R-:W3:Y:S08]  /*0080*/  LDC.64 R2, c[0x0][0x3a0] ;  /* 0x0000e800ff027b82 */ /* 0x000ef00000000a00 */
[----:B------:R-:W4:Y:S01]  /*0090*/  LDC.64 R6, c[0x0][0x3a8] ;  /* 0x0000ea00ff067b82 */ /* 0x000f220000000a00 */
[----:B0-----:R-:W-:-:S06]  /*00a0*/  IMAD.WIDE.U32 R14, R4, 0x4, R14 ;  /* 0x00000004040e7825 */ /* 0x001fcc00078e000e */
[----:B-1----:R-:W5:Y:S01]  /*00b0*/  LDG.E.CONSTANT R14, desc[UR6][R14.64] ;  /* 0x000000060e0e7981 */ /* 0x002f62000c1e9900 */
[----:B---3--:R-:W-:-:S05]  /*00c0*/  IMAD.WIDE.U32 R2, R4, 0x4, R2 ;  /* 0x0000000404027825 */ /* 0x008fca00078e0002 */
[----:B------:R-:W5:Y:S01]  /*00d0*/  LDG.E.CONSTANT R13, desc[UR6][R2.64] ;  /* 0x00000006020d7981 */ /* 0x000f62000c1e9900 */
[----:B----4-:R-:W-:-:S05]  /*00e0*/  IMAD.WIDE.U32 R6, R4, 0x4, R6 ;  /* 0x0000000404067825 */ /* 0x010fca00078e0006 */
[----:B------:R-:W5:Y:S02]  /*00f0*/  LDG.E.CONSTANT R12, desc[UR6][R6.64] ;  /* 0x00000006060c7981 */ /* 0x000f64000c1e9900 */
[----:B-----5:R-:W-:-:S04]  /*0100*/  VIMNMX3 R0, R14, R13, R12, PT ;  /* 0x0000000d0e00720f */ /* 0x020fc8000380010c */
[----:B--2---:R-:W-:-:S04]  /*0110*/  VIMNMX R0, PT, PT, R0, UR8, PT ;  /* 0x0000000800007c48 */ /* 0x004fc8000bfe0100 */
[----:B------:R-:W-:-:S13]  /*0120*/  ISETP.GE.AND P0, PT, R0, 0x1, PT ;  /* 0x000000010000780c */ /* 0x000fda0003f06270 */
[----:B------:R-:W-:Y:S05]  /*0130*/  @!P0 EXIT ;  /* 0x000000000000894d */ /* 0x000fea0003800000 */
[----:B------:R-:W0:Y:S01]  /*0140*/  S2R R21, SR_TID.X ;  /* 0x0000000000157919 */ /* 0x000e220000002100 */
[----:B------:R-:W0:Y:S08]  /*0150*/  S2UR UR4, SR_CTAID.X ;  /* 0x00000000000479c3 */ /* 0x000e300000002500 */
[----:B------:R-:W0:Y:S02]  /*0160*/  LDC R18, c[0x0][0x360] ;  /* 0x0000d800ff127b82 */ /* 0x000e240000000800 */
[----:B0-----:R-:W-:-:S05]  /*0170*/  IMAD R21, R18, UR4, R21 ;  /* 0x0000000412157c24 */ /* 0x001fca000f8e0215 */
[----:B------:R-:W-:-:S13]  /*0180*/  ISETP.GE.U32.AND P0, PT, R21, UR8, PT ;  /* 0x0000000815007c0c */ /* 0x000fda000bf06070 */
[----:B------:R-:W-:Y:S05]  /*0190*/  @P0 EXIT ;  /* 0x000000000000094d */ /* 0x000fea0003800000 */
[----:B------:R-:W-:Y:S01]  /*01a0*/  VIADD R0, R12, 0x1 ;  /* 0x000000010c007836 */ /* 0x000fe20000000000 */
[----:B------:R-:W-:Y:S01]  /*01b0*/  I2FP.F32.U32 R2, R12 ;  /* 0x0000000c00027245 */ /* 0x000fe20000201000 */
[----:B------:R-:W0:Y:S01]  /*01c0*/  LDC R5, c[0x0][0x394] ;  /* 0x0000e500ff057b82 */ /* 0x000e220000000800 */
[----:B------:R-:W1:Y:S02]  /*01d0*/  LDCU UR5, c[0x0][0x370] ;  /* 0x00006e00ff0577ac */ /* 0x000e640008000800 */
[----:B------:R-:W-:Y:S01]  /*01e0*/  I2FP.F32.U32 R0, R0 ;  /* 0x0000000000007245 */ /* 0x000fe20000201000 */
[----:B------:R-:W-:Y:S01]  /*01f0*/  FMUL R3, R2, 0.5 ;  /* 0x3f00000002037820 */ /* 0x000fe20000400000 */
[----:B------:R-:W-:Y:S01]  /*0200*/  VIMNMX.U32 R2, PT, PT, R14, R13, !PT ;  /* 0x0000000d0e027248 */ /* 0x000fe20007fe0000 */
[----:B------:R-:W-:Y:S01]  /*0210*/  UMOV UR4, URZ ;  /* 0x000000ff00047c82 */ /* 0x000fe20008000000 */
[----:B------:R-:W2:Y:S01]  /*0220*/  LDCU.64 UR10, c[0x0][0x380] ;  /* 0x00007000ff0a77ac */ /* 0x000ea20008000a00 */
[----:B------:R-:W-:Y:S01]  /*0230*/  FMUL R6, R0, R3 ;  /* 0x0000000300067220 */ /* 0x000fe20000400000 */
[----:B------:R-:W-:Y:S01]  /*0240*/  IMAD.MOV.U32 R3, RZ, RZ, 0x4b800000 ;  /* 0x4b800000ff037424 */ /* 0x000fe200078e00ff */
[----:B------:R-:W3:Y:S03]  /*0250*/  LDCU.64 UR12, c[0x0][0x388] ;  /* 0x00007100ff0c77ac */ /* 0x000ee60008000a00 */
[----:B------:R-:W-:-:S04]  /*0260*/  FSETP.GEU.AND P0, PT, |R6|, 1.175494350822287508e-38, PT ;  /* 0x008000000600780b */ /* 0x000fc80003f0e200 */
[----:B------:R-:W-:Y:S01]  /*0270*/  FSEL R3, R3, 1, !P0 ;  /* 0x3f80000003037808 */ /* 0x000fe20004000000 */
[----:B-1----:R-:W-:-:S08]  /*0280*/  IMAD R18, R18, UR5, RZ ;  /* 0x0000000512127c24 */ /* 0x002fd0000f8e02ff */
[----:B------:R-:W-:-:S04]  /*0290*/  @!P0 FMUL R6, R6, 16777216 ;  /* 0x4b80000006068820 */ /* 0x000fc80000400000 */
[----:B------:R-:W1:Y:S02]  /*02a0*/  MUFU.RCP R0, R6 ;  /* 0x0000000600007308 */ /* 0x000e640000001000 */
[----:B-1----:R-:W-:Y:S01]  /*02b0*/  FMUL R0, R0, R3 ;  /* 0x0000000300007220 */ /* 0x002fe20000400000 */
[----:B0-----:R-:W-:Y:S02]  /*02c0*/  IMAD.IADD R3, R2, 0x1, R5 ;  /* 0x0000000102037824 */ /* 0x001fe400078e0205 */
[----:B------:R-:W-:-:S03]  /*02d0*/  IMAD.WIDE.U32 R4, R4, UR8, RZ ;  /* 0x0000000804047c25 */ /* 0x000fc6000f8e00ff */
[----:B------:R-:W-:Y:S01]  /*02e0*/  IADD3 R20, PT, PT, R12, -0x1, R3 ;  /* 0xffffffff0c147810 */ /* 0x000fe20007ffe003 */
[----:B--23--:R-:W-:-:S07]  /*02f0*/  VIADD R24, R5, UR4 ;  /* 0x0000000405187c36 */ /* 0x00cfce0008000000 */
.L_x_60:
[----:B------:R-:W-:Y:S01]  /*0300*/  ISETP.GE.AND P0, PT, R21, R20, PT ;  /* 0x000000141500720c */ /* 0x000fe20003f06270 */
[----:B------:R-:W-:Y:S01]  /*0310*/  BSSY.RECONVERGENT B0, `(.L_x_55) ;  /* 0x000002e000007945 */ /* 0x000fe20003800200 */
[----:B------:R-:W-:-:S11]  /*0320*/  IMAD.MOV.U32 R7, RZ, RZ, 0x7fffffff ;  /* 0x7fffffffff077424 */ /* 0x000fd600078e00ff */
[----:B------:R-:W-:Y:S05]  /*0330*/  @!P0 BRA `(.L_x_56) ;  /* 0x0000000000ac8947 */ /* 0x000fea0003800000 */
[----:B------:R-:W0:Y:S01]  /*0340*/  LDC.64 R2, c[0x0][0x380] ;  /* 0x0000e000ff027b82 */ /* 0x000e220000000a00 */
[----:B------:R-:W-:Y:S01]  /*0350*/  BSSY.RECONVERGENT B1, `(.L_x_57) ;  /* 0x0000027000017945 */ /* 0x000fe20003800200 */
[----:B------:R-:W-:Y:S02]  /*0360*/  IMAD.IADD R19, R21, 0x1, -R12 ;  /* 0x0000000115137824 */ /* 0x000fe400078e0a0c */
[----:B------:R-:W-:Y:S02]  /*0370*/  IMAD.MOV.U32 R17, RZ, RZ, RZ ;  /* 0x000000ffff117224 */ /* 0x000fe400078e00ff */
[----:B------:R-:W-:-:S07]  /*0380*/  IMAD.MOV.U32 R16, RZ, RZ, 0x1 ;  /* 0x00000001ff107424 */ /* 0x000fce00078e00ff */
.L_x_59:
[-C--:B------:R-:W-:Y:S01]  /*0390*/  IADD3 R15, P1, PT, -R13, R19.reuse, RZ ;  /* 0x000000130d0f7210 */ /* 0x080fe20007f3e1ff */
[----:B0-----:R-:W-:Y:S01]  /*03a0*/  IMAD.WIDE R10, R19, 0x4, R2 ;  /* 0x00000004130a7825 */ /* 0x001fe200078e0202 */
[----:B------:R-:W-:Y:S02]  /*03b0*/  SHF.R.S32.HI R6, RZ, 0x1f, R19 ;  /* 0x0000001fff067819 */ /* 0x000fe40000011413 */
[----:B------:R-:W-:Y:S01]  /*03c0*/  IADD3 R22, P0, PT, -R14, R19, RZ ;  /* 0x000000130e167210 */ /* 0x000fe20007f1e1ff */
[C---:B------:R-:W-:Y:S01]  /*03d0*/  IMAD.SHL.U32 R23, R15.reuse, 0x4, RZ ;  /* 0x000000040f177824 */ /* 0x040fe200078e00ff */
[C---:B------:R-:W-:Y:S01]  /*03e0*/  IADD3.X R8, PT, PT, R6.reuse, -0x1, RZ, P1, !PT ;  /* 0xffffffff06087810 */ /* 0x040fe20000ffe4ff */
[----:B------:R-:W2:Y:S01]  /*03f0*/  LDG.E.CONSTANT R10, desc[UR6][R10.64+0x4] ;  /* 0x000004060a0a7981 */ /* 0x000ea2000c1e9900 */
[----:B------:R-:W-:Y:S01]  /*0400*/  IADD3.X R7, PT, PT, R6, -0x1, RZ, P0, !PT ;  /* 0xffffffff06077810 */ /* 0x000fe200007fe4ff */
[----:B------:R-:W-:Y:S01]  /*0410*/  IMAD.SHL.U32 R25, R22, 0x4, RZ ;  /* 0x0000000416197824 */ /* 0x000fe200078e00ff */
[----:B------:R-:W-:-:S02]  /*0420*/  SHF.L.U64.HI R15, R15, 0x2, R8 ;  /* 0x000000020f0f7819 */ /* 0x000fc40000010208 */
[----:B------:R-:W-:Y:S02]  /*0430*/  IADD3 R6, P1, PT, R23, UR10, RZ ;  /* 0x0000000a17067c10 */ /* 0x000fe4000ff3e0ff */
[----:B------:R-:W-:Y:S02]  /*0440*/  SHF.L.U64.HI R22, R22, 0x2, R7 ;  /* 0x0000000216167819 */ /* 0x000fe40000010207 */
[----:B------:R-:W-:Y:S02]  /*0450*/  IADD3 R8, P0, PT, R25, UR10, RZ ;  /* 0x0000000a19087c10 */ /* 0x000fe4000ff1e0ff */
[----:B------:R-:W-:Y:S02]  /*0460*/  IADD3.X R7, PT, PT, R15, UR11, RZ, P1, !PT ;  /* 0x0000000b0f077c10 */ /* 0x000fe40008ffe4ff */
[----:B------:R-:W-:-:S03]  /*0470*/  IADD3.X R9, PT, PT, R22, UR11, RZ, P0, !PT ;  /* 0x0000000b16097c10 */ /* 0x000fc600087fe4ff */
[----:B------:R-:W3:Y:S04]  /*0480*/  LDG.E.CONSTANT R6, desc[UR6][R6.64+0x4] ;  /* 0x0000040606067981 */ /* 0x000ee8000c1e9900 */
[----:B------:R-:W2:Y:S01]  /*0490*/  LDG.E.CONSTANT R9, desc[UR6][R8.64+0x4] ;  /* 0x0000040608097981 */ /* 0x000ea2000c1e9900 */
[----:B---3--:R-:W-:-:S04]  /*04a0*/  FSETP.NAN.AND P0, PT, |R6|, |R6|, PT ;  /* 0x400000060600720b */ /* 0x008fc80003f08200 */
[----:B--2---:R-:W-:-:S13]  /*04b0*/  FSETP.NAN.OR P0, PT, |R10|, |R9|, P0 ;  /* 0x400000090a00720b */ /* 0x004fda0000708600 */
[----:B------:R-:W-:Y:S05]  /*04c0*/  @P0 BRA `(.L_x_58) ;  /* 0x00000000003c0947 */ /* 0x000fea0003800000 */
[----:B------:R-:W-:Y:S02]  /*04d0*/  IADD3 R8, P2, PT, R23, UR12, RZ ;  /* 0x0000000c17087c10 */ /* 0x000fe4000ff5e0ff */
[----:B------:R-:W-:Y:S02]  /*04e0*/  IADD3 R6, P1, PT, R25, UR12, RZ ;  /* 0x0000000c19067c10 */ /* 0x000fe4000ff3e0ff */
[----:B------:R-:W-:Y:S02]  /*04f0*/  IADD3.X R9, PT, PT, R15, UR13, RZ, P2, !PT ;  /* 0x0000000d0f097c10 */ /* 0x000fe400097fe4ff */
[----:B------:R-:W-:-:S04]  /*0500*/  IADD3.X R7, PT, PT, R22, UR13, RZ, P1, !PT ;  /* 0x0000000d16077c10 */ /* 0x000fc80008ffe4ff */
[----:B------:R-:W2:Y:S04]  /*0510*/  LDG.E.CONSTANT R9, desc[UR6][R8.64+0x4] ;  /* 0x0000040608097981 */ /* 0x000ea8000c1e9900 */
[----:B------:R-:W2:Y:S01]  /*0520*/  LDG.E.CONSTANT R6, desc[UR6][R6.64+0x4] ;  /* 0x0000040606067981 */ /* 0x000ea2000c1e9900 */
[----:B------:R-:W-:-:S05]  /*0530*/  VIADD R19, R19, 0x1 ;  /* 0x0000000113137836 */ /* 0x000fca0000000000 */
[----:B------:R-:W-:Y:S02]  /*0540*/  ISETP.GE.AND P1, PT, R19, R21, PT ;  /* 0x000000151300720c */ /* 0x000fe40003f26270 */
[----:B------:R-:W-:Y:S01]  /*0550*/  I2FP.F32.U32 R15, R16 ;  /* 0x00000010000f7245 */ /* 0x000fe20000201000 */
[----:B------:R-:W-:Y:S02]  /*0560*/  VIADD R16, R16, 0x1 ;  /* 0x0000000110107836 */ /* 0x000fe40000000000 */
[----:B--2---:R-:W-:-:S04]  /*0570*/  FADD R11, R6, R9 ;  /* 0x00000009060b7221 */ /* 0x004fc80000000000 */
[----:B------:R-:W-:-:S04]  /*0580*/  FFMA R11, R10, R11, -2 ;  /* 0xc00000000a0b7423 */ /* 0x000fc8000000000b */
[----:B------:R-:W-:-:S04]  /*0590*/  FMUL R10, R11, 100 ;  /* 0x42c800000b0a7820 */ /* 0x000fc80000400000 */
[----:B------:R-:W-:Y:S01]  /*05a0*/  FFMA R17, R10, R15, R17 ;  /* 0x0000000f0a117223 */ /* 0x000fe20000000011 */
[----:B------:R-:W-:Y:S06]  /*05b0*/  @!P1 BRA `(.L_x_59) ;  /* 0xfffffffc00749947 */ /* 0x000fec000383ffff */
.L_x_58:
[----:B------:R-:W-:Y:S05]  /*05c0*/  BSYNC.RECONVERGENT B1 ;  /* 0x0000000000017941 */ /* 0x000fea0003800200 */
.L_x_57:
[----:B------:R-:W-:-:S05]  /*05d0*/  FMUL R7, R0, R17 ;  /* 0x0000001100077220 */ /* 0x000fca0000400000 */
[----:B------:R-:W-:-:S07]  /*05e0*/  FSEL R7, R7, +QNAN , !P0 ;  /* 0x7fffffff07077808 */ /* 0x000fce0004000000 */
.L_x_56:
[----:B------:R-:W-:Y:S05]  /*05f0*/  BSYNC.RECONVERGENT B0 ;  /* 0x0000000000007941 */ /* 0x000fea0003800200 */
.L_x_55:
[----:B------:R-:W0:Y:S01]  /*0600*/  LDCU.64 UR4, c[0x0][0x3b8] ;  /* 0x00007700ff0477ac */ /* 0x000e220008000a00 */
[----:B------:R-:W-:Y:S01]  /*0610*/  IADD3 R3, P0, PT, R21, R4, RZ ;  /* 0x0000000415037210 */ /* 0x000fe20007f1e0ff */
[----:B------:R-:W-:-:S04]  /*0620*/  IMAD.IADD R21, R18, 0x1, R21 ;  /* 0x0000000112157824 */ /* 0x000fc800078e0215 */
[----:B------:R-:W-:Y:S01]  /*0630*/  IMAD.X R6, RZ, RZ, R24, P0 ;  /* 0x000000ffff067224 */ /* 0x000fe200000e0618 */
[C---:B0-----:R-:W-:Y:S01]  /*0640*/  LEA R2, P0, R3.reuse, UR4, 0x2 ;  /* 0x0000000403027c11 */ /* 0x041fe2000f8010ff */
[----:B------:R-:W0:Y:S03]  /*0650*/  LDCU UR4, c[0x0][0x390] ;  /* 0x00007200ff0477ac */ /* 0x000e260008000800 */
[----:B------:R-:W-:-:S05]  /*0660*/  LEA.HI.X R3, R3, UR5, R6, 0x2, P0 ;  /* 0x0000000503037c11 */ /* 0x000fca00080f1406 */
[----:B------:R1:W-:Y:S01]  /*0670*/  STG.E desc[UR6][R2.64], R7 ;  /* 0x0000000702007986 */ /* 0x0003e2000c101906 */
[----:B0-----:R-:W-:-:S13]  /*0680*/  ISETP.GE.AND P0, PT, R21, UR4, PT ;  /* 0x0000000415007c0c */ /* 0x001fda000bf06270 */
[----:B-1----:R-:W-:Y:S05]  /*0690*/  @!P0 BRA `(.L_x_60) ;  /* 0xfffffffc00188947 */ /* 0x002fea000383ffff */
[----:B------:R-:W-:Y:S05]  /*06a0*/  EXIT ;  /* 0x000000000000794d */ /* 0x000fea0003800000 */
.L_x_61:
        /* <DEDUP_REMOVED lines=13> */
.L_x_122:


//--------------------- .text.coppock_batch_f32   --------------------------
	.section	.text.coppock_batch_f32,"ax",@progbits
	.align	128
        .global         coppock_batch_f32
        .type           coppock_batch_f32,@function
        .size           coppock_batch_f32,(.L_x_120 - coppock_batch_f32)
        .other          coppock_batch_f32,@"STO_CUDA_ENTRY STV_DEFAULT"
coppock_batch_f32:
.text.coppock_batch_f32:
[----:B------:R-:W-:Y:S01]  /*0000*/  LDC R1, c[0x0][0x37c] ;  /* 0x0000df00ff017b82 */ /* 0x000fe20000000800 */
[----:B------:R-:W0:Y:S07]  /*0010*/  S2R R0, SR_TID.X ;  /* 0x0000000000007919 */ /* 0x000e2e0000002100 */
[----:B------:R-:W0:Y:S01]  /*0020*/  S2UR UR4, SR_CTAID.X ;  /* 0x00000000000479c3 */ /* 0x000e220000002500 */
[----:B------:R-:W1:Y:S07]  /*0030*/  LDCU UR5, c[0x0][0x3b0] ;  /* 0x00007600ff0577ac */ /* 0x000e6e0008000800 */
[----:B------:R-:W0:Y:S02]  /*0040*/  LDC R13, c[0x0][0x360] ;  /* 0x0000d800ff0d7b82 */ /* 0x000e240000000800 */
[----:B0-----:R-:W-:-:S05]  /*0050*/  IMAD R13, R13, UR4, R0 ;  /* 0x000000040d0d7c24 */ /* 0x001fca000f8e0200 */
[----:B-1----:R-:W-:-:S13]  /*0060*/  ISETP.GE.AND P0, PT, R13, UR5, PT ;  /* 0x000000050d007c0c */ /* 0x002fda000bf06270 */
[----:B------:R-:W-:Y:S05]  /*0070*/  @P0 EXIT ;  /* 0x000000000000094d */ /* 0x000fea0003800000 */
[----:B------:R-:W0:Y:S01]  /*0080*/  LDC.64 R6, c[0x0][0x398] ;  /* 0x0000e600ff067b82 */ /* 0x000e220000000a00 */
[----:B------:R-:W1:Y:S01]  /*0090*/  LDCU.64 UR4, c[0x0][0x358] ;  /* 0x00006b00ff0477ac */ /* 0x000e620008000a00 */
[----:B------:R-:W2:Y:S06]  /*00a0*/  LDCU.64 UR6, c[0x0][0x390] ;  /* 0x00007200ff0677ac */ /* 0x000eac0008000a00 */
[----:B------:R-:W3:Y:S01]  /*00b0*/  LDC.64 R8, c[0x0][0x3a0] ;  /* 0x0000e800ff087b82 */ /* 0x000ee20000000a00 */
[----:B------:R-:W4:Y:S07]  /*00c0*/  LDCU.64 UR8, c[0x0][0x3b8] ;  /* 0x00007700ff0877ac */ /* 0x000f2e0008000a00 */
[----:B------:R-:W5:Y:S01]  /*00d0*/  LDC.64 R10, c[0x0][0x3a8] ;  /* 0x0000ea00ff0a7b82 */ /* 0x000f620000000a00 */
[----:B0-----:R-:W-:-:S05]  /*00e0*/  IMAD.WIDE R6, R13, 0x4, R6 ;  /* 0x000000040d067825 */ /* 0x001fca00078e0206 */
[----:B-1----:R-:W4:Y:S01]  /*00f0*/  LDG.E.CONSTANT R0, desc[UR4][R6.64] ;  /* 0x0000000406007981 */ /* 0x002f22000c1e9900 */
[----:B---3--:R-:W-:-:S05]  /*0100*/  IMAD.WIDE R8, R13, 0x4, R8 ;  /* 0x000000040d087825 */ /* 0x008fca00078e0208 */
[----:B------:R-:W3:Y:S01]  /*0110*/  LDG.E.CONSTANT R3, desc[UR4][R8.64] ;  /* 0x0000000408037981 */ /* 0x000ee2000c1e9900 */
[----:B-----5:R-:W-:-:S05]  /*0120*/  IMAD.WIDE R10, R13, 0x4, R10 ;  /* 0x000000040d0a7825 */ /* 0x020fca00078e020a */
[----:B------:R-:W5:Y:S01]  /*0130*/  LDG.E.CONSTANT R2, desc[UR4][R10.64] ;  /* 0x000000040a027981 */ /* 0x000f62000c1e9900 */
[----:B--2---:R-:W-:Y:S01]  /*0140*/  IMAD.WIDE R12, R13, UR6, RZ ;  /* 0x000000060d0c7c25 */ /* 0x004fe2000f8e02ff */
[----:B------:R-:W-:Y:S02]  /*0150*/  BSSY.RECONVERGENT B0, `(.L_x_62) ;  /* 0x000004e000007945 */ /* 0x000fe40003800200 */
[----:B----4-:R-:W-:-:S04]  /*0160*/  LEA R14, P1, R12, UR8, 0x2 ;  /* 0x000000080c0e7c11 */ /* 0x010fc8000f8210ff */
[----:B------:R-:W-:Y:S02]  /*0170*/  LEA.HI.X R15, R12, UR9, R13, 0x2, P1 ;  /* 0x000000090c0f7c11 */ /* 0x000fe400088f140d */
[----:B---3--:R-:W-:-:S04]  /*0180*/  VIMNMX R5, PT, PT, R0, R3, !PT ;  /* 0x0000000300057248 */ /* 0x008fc80007fe0100 */
[----:B------:R-:W-:-:S04]  /*0190*/  IADD3 R5, PT, PT, R5, UR7, RZ ;  /* 0x0000000705057c10 */ /* 0x000fc8000fffe0ff */
[----:B-----5:R-:W-:-:S04]  /*01a0*/  IADD3 R23, PT, PT, R2, -0x1, R5 ;  /* 0xffffffff02177810 */ /* 0x020fc80007ffe005 */
[----:B------:R-:W-:-:S04]  /*01b0*/  VIMNMX R4, PT, PT, R23, UR6, PT ;  /* 0x0000000617047c48 */ /* 0x000fc8000bfe0100 */
[----:B------:R-:W-:Y:S02]  /*01c0*/  ISETP.GE.AND P0, PT, R4, 0x1, PT ;  /* 0x000000010400780c */ /* 0x000fe40003f06270 */
[----:B------:R-:W-:-:S11]  /*01d0*/  SHF.R.S32.HI R8, RZ, 0x1f, R3 ;  /* 0x0000001fff087819 */ /* 0x000fd60000011403 */
[----:B------:R-:W-:Y:S05]  /*01e0*/  @!P0 BRA `(.L_x_63) ;  /* 0x0000000400108947 */ /* 0x000fea0003800000 */
[C---:B------:R-:W-:Y:S01]  /*01f0*/  ISETP.GE.U32.AND P0, PT, R4.reuse, 0x10, PT ;  /* 0x000000100400780c */ /* 0x040fe20003f06070 */
[----:B------:R-:W-:Y:S01]  /*0200*/  BSSY.RECONVERGENT B1, `(.L_x_64) ;  /* 0x000001c000017945 */ /* 0x000fe20003800200 */
[----:B------:R-:W-:Y:S01]  /*0210*/  LOP3.LUT R12, R4, 0xf, RZ, 0xc0, !PT ;  /* 0x0000000f040c7812 */ /* 0x000fe200078ec0ff */
[----:B------:R-:W-:-:S03]  /*0220*/  HFMA2 R9, -RZ, RZ, 0, 0 ;  /* 0x00000000ff097431 */ /* 0x000fc600000001ff */
[----:B------:R-:W-:-:S07]  /*0230*/  ISETP.NE.AND P1, PT, R12, RZ, PT ;  /* 0x000000ff0c00720c */ /* 0x000fce0003f25270 */
[----:B------:R-:W-:Y:S06]  /*0240*/  @!P0 BRA `(.L_x_65) ;  /* 0x00000000005c8947 */ /* 0x000fec0003800000 */
[----:B------:R-:W-:Y:S01]  /*0250*/  LOP3.LUT R9, R4, 0x7ffffff0, RZ, 0xc0, !PT ;  /* 0x7ffffff004097812 */ /* 0x000fe200078ec0ff */
[----:B------:R-:W-:Y:S01]  /*0260*/  IMAD.MOV.U32 R10, RZ, RZ, RZ ;  /* 0x000000ffff0a7224 */ /* 0x000fe200078e00ff */
[----:B------:R-:W-:-:S07]  /*0270*/  MOV R11, 0x7fffffff ;  /* 0x7fffffff000b7802 */ /* 0x000fce0000000f00 */
.L_x_66:
[C---:B0-----:R-:W-:Y:S01]  /*0280*/  IMAD.WIDE.U32 R6, R10.reuse, 0x4, R14 ;  /* 0x000000040a067825 */ /* 0x041fe200078e000e */
[----:B------:R-:W-:-:S04]  /*0290*/  IADD3 R10, PT, PT, R10, 0x10, RZ ;  /* 0x000000100a0a7810 */ /* 0x000fc80007ffe0ff */
[----:B------:R0:W-:Y:S01]  /*02a0*/  STG.E desc[UR4][R6.64], R11 ;  /* 0x0000000b06007986 */ /* 0x0001e2000c101904 */
[----:B------:R-:W-:-:S03]  /*02b0*/  ISETP.NE.AND P0, PT, R10, R9, PT ;  /* 0x000000090a00720c */ /* 0x000fc60003f05270 */
[----:B------:R0:W-:Y:S04]  /*02c0*/  STG.E desc[UR4][R6.64+0x4], R11 ;  /* 0x0000040b06007986 */ /* 0x0001e8000c101904 */
        /* <DEDUP_REMOVED lines=13> */
[----:B------:R0:W-:Y:S01]  /*03a0*/  STG.E desc[UR4][R6.64+0x3c], R11 ;  /* 0x00003c0b06007986 */ /* 0x0001e2000c101904 */
[----:B------:R-:W-:Y:S05]  /*03b0*/  @P0 BRA `(.L_x_66) ;  /* 0xfffffffc00b00947 */ /* 0x000fea000383ffff */
.L_x_65:
[----:B------:R-:W-:Y:S05]  /*03c0*/  BSYNC.RECONVERGENT B1 ;  /* 0x0000000000017941 */ /* 0x000fea0003800200 */
.L_x_64:
[----:B------:R-:W-:Y:S05]  /*03d0*/  @!P1 BRA `(.L_x_63) ;  /* 0x0000000000949947 */ /* 0x000fea0003800000 */
[----:B------:R-:W-:Y:S01]  /*03e0*/  ISETP.GE.U32.AND P0, PT, R12, 0x8, PT ;  /* 0x000000080c00780c */ /* 0x000fe20003f06070 */
[----:B------:R-:W-:Y:S01]  /*03f0*/  BSSY.RECONVERGENT B1, `(.L_x_67) ;  /* 0x000000f000017945 */ /* 0x000fe20003800200 */
[----:B------:R-:W-:-:S04]  /*0400*/  LOP3.LUT R10, R4, 0x7, RZ, 0xc0, !PT ;  /* 0x00000007040a7812 */ /* 0x000fc800078ec0ff */
[----:B------:R-:W-:-:S07]  /*0410*/  ISETP.NE.AND P1, PT, R10, RZ, PT ;  /* 0x000000ff0a00720c */ /* 0x000fce0003f25270 */
[----:B------:R-:W-:Y:S06]  /*0420*/  @!P0 BRA `(.L_x_68) ;  /* 0x00000000002c8947 */ /* 0x000fec0003800000 */
[----:B0-----:R-:W-:Y:S02]  /*0430*/  IMAD.MOV.U32 R11, RZ, RZ, 0x7fffffff ;  /* 0x7fffffffff0b7424 */ /* 0x001fe400078e00ff */
[C---:B------:R-:W-:Y:S01]  /*0440*/  IMAD.WIDE.U32 R6, R9.reuse, 0x4, R14 ;  /* 0x0000000409067825 */ /* 0x040fe200078e000e */
[----:B------:R-:W-:-:S04]  /*0450*/  IADD3 R9, PT, PT, R9, 0x8, RZ ;  /* 0x0000000809097810 */ /* 0x000fc80007ffe0ff */
[----:B------:R1:W-:Y:S04]  /*0460*/  STG.E desc[UR4][R6.64], R11 ;  /* 0x0000000b06007986 */ /* 0x0003e8000c101904 */
[----:B------:R1:W-:Y:S04]  /*0470*/  STG.E desc[UR4][R6.64+0x4], R11 ;  /* 0x0000040b06007986 */ /* 0x0003e8000c101904 */
[----:B------:R1:W-:Y:S04]  /*0480*/  STG.E desc[UR4][R6.64+0x8], R11 ;  /* 0x0000080b06007986 */ /* 0x0003e8000c101904 */
[----:B------:R1:W-:Y:S04]  /*0490*/  STG.E desc[UR4][R6.64+0xc], R11 ;  /* 0x00000c0b06007986 */ /* 0x0003e8000c101904 */
[----:B------:R1:W-:Y:S04]  /*04a0*/  STG.E desc[UR4][R6.64+0x10], R11 ;  /* 0x0000100b06007986 */ /* 0x0003e8000c101904 */
[----:B------:R1:W-:Y:S04]  /*04b0*/  STG.E desc[UR4][R6.64+0x14], R11 ;  /* 0x0000140b06007986 */ /* 0x0003e8000c101904 */
[----:B------:R1:W-:Y:S04]  /*04c0*/  STG.E desc[UR4][R6.64+0x18], R11 ;  /* 0x0000180b06007986 */ /* 0x0003e8000c101904 */
[----:B------:R1:W-:Y:S02]  /*04d0*/  STG.E desc[UR4][R6.64+0x1c], R11 ;  /* 0x00001c0b06007986 */ /* 0x0003e4000c101904 */
.L_x_68:
[----:B------:R-:W-:Y:S05]  /*04e0*/  BSYNC.RECONVERGENT B1 ;  /* 0x0000000000017941 */ /* 0x000fea0003800200 */
.L_x_67:
[----:B------:R-:W-:Y:S05]  /*04f0*/  @!P1 BRA `(.L_x_63) ;  /* 0x00000000004c9947 */ /* 0x000fea0003800000 */
[----:B------:R-:W-:Y:S02]  /*0500*/  ISETP.GE.U32.AND P0, PT, R10, 0x4, PT ;  /* 0x000000040a00780c */ /* 0x000fe40003f06070 */
[----:B------:R-:W-:-:S04]  /*0510*/  LOP3.LUT R4, R4, 0x3, RZ, 0xc0, !PT ;  /* 0x0000000304047812 */ /* 0x000fc800078ec0ff */
[----:B------:R-:W-:-:S07]  /*0520*/  ISETP.NE.AND P1, PT, R4, RZ, PT ;  /* 0x000000ff0400720c */ /* 0x000fce0003f25270 */
[----:B01----:R-:W-:Y:S01]  /*0530*/  @P0 MOV R11, 0x7fffffff ;  /* 0x7fffffff000b0802 */ /* 0x003fe20000000f00 */
[----:B------:R-:W-:-:S04]  /*0540*/  @P0 IMAD.WIDE.U32 R6, R9, 0x4, R14 ;  /* 0x0000000409060825 */ /* 0x000fc800078e000e */
[----:B------:R-:W-:Y:S01]  /*0550*/  @P0 VIADD R9, R9, 0x4 ;  /* 0x0000000409090836 */ /* 0x000fe20000000000 */
[----:B------:R2:W-:Y:S04]  /*0560*/  @P0 STG.E desc[UR4][R6.64], R11 ;  /* 0x0000000b06000986 */ /* 0x0005e8000c101904 */
[----:B------:R2:W-:Y:S04]  /*0570*/  @P0 STG.E desc[UR4][R6.64+0x4], R11 ;  /* 0x0000040b06000986 */ /* 0x0005e8000c101904 */
[----:B------:R2:W-:Y:S04]  /*0580*/  @P0 STG.E desc[UR4][R6.64+0x8], R11 ;  /* 0x0000080b06000986 */ /* 0x0005e8000c101904 */
[----:B------:R2:W-:Y:S01]  /*0590*/  @P0 STG.E desc[UR4][R6.64+0xc], R11 ;  /* 0x00000c0b06000986 */ /* 0x0005e2000c101904 */
[----:B------:R-:W-:Y:S05]  /*05a0*/  @!P1 BRA `(.L_x_63) ;  /* 0x0000000000209947 */ /* 0x000fea0003800000 */
[----:B--2---:R-:W-:Y:S01]  /*05b0*/  HFMA2 R11, -RZ, RZ, 0, 0 ;  /* 0x00000000ff0b7431 */ /* 0x004fe200000001ff */
[----:B------:R-:W-:-:S07]  /*05c0*/  MOV R13, 0x7fffffff ;  /* 0x7fffffff000d7802 */ /* 0x000fce0000000f00 */
.L_x_69:
[C---:B------:R-:W-:Y:S01]  /*05d0*/  IMAD.WIDE.U32 R6, R9.reuse, 0x4, R14 ;  /* 0x0000000409067825 */ /* 0x040fe200078e000e */
[----:B------:R-:W-:-:S03]  /*05e0*/  IADD3 R9, PT, PT, R9, 0x1, RZ ;  /* 0x0000000109097810 */ /* 0x000fc60007ffe0ff */
[----:B------:R-:W-:Y:S01]  /*05f0*/  VIADD R11, R11, 0x1 ;  /* 0x000000010b0b7836 */ /* 0x000fe20000000000 */
[----:B------:R3:W-:Y:S04]  /*0600*/  STG.E desc[UR4][R6.64], R13 ;  /* 0x0000000d06007986 */ /* 0x0007e8000c101904 */
[----:B------:R-:W-:-:S13]  /*0610*/  ISETP.NE.AND P0, PT, R11, R4, PT ;  /* 0x000000040b00720c */ /* 0x000fda0003f05270 */
[----:B---3--:R-:W-:Y:S05]  /*0620*/  @P0 BRA `(.L_x_69) ;  /* 0xfffffffc00e80947 */ /* 0x008fea000383ffff */
.L_x_63:
[----:B------:R-:W-:Y:S05]  /*0630*/  BSYNC.RECONVERGENT B0 ;  /* 0x0000000000007941 */ /* 0x000fea0003800200 */
.L_x_62:
[----:B------:R-:W-:-:S13]  /*0640*/  ISETP.GE.AND P0, PT, R23, UR6, PT ;  /* 0x0000000617007c0c */ /* 0x000fda000bf06270 */
[----:B------:R-:W-:Y:S05]  /*0650*/  @P0 EXIT ;  /* 0x000000000000094d */ /* 0x000fea0003800000 */
[C---:B------:R-:W-:Y:S01]  /*0660*/  ISETP.GE.AND P0, PT, R2.reuse, 0x1, PT ;  /* 0x000000010200780c */ /* 0x040fe20003f06270 */
[----:B------:R-:W3:Y:S01]  /*0670*/  LDCU.128 UR8, c[0x0][0x380] ;  /* 0x00007000ff0877ac */ /* 0x000ee20008000c00 */
[----:B------:R-:W-:Y:S01]  /*0680*/  I2FP.F32.S32 R4, R2 ;  /* 0x0000000200047245 */ /* 0x000fe20000201400 */
[----:B------:R-:W-:Y:S01]  /*0690*/  BSSY.RECONVERGENT B2, `(.L_x_70) ;  /* 0x000014f000027945 */ /* 0x000fe20003800200 */
[----:B012---:R-:W-:Y:S01]  /*06a0*/  IADD3 R6, PT, PT, R2, 0x1, RZ ;  /* 0x0000000102067810 */ /* 0x007fe20007ffe0ff */
[----:B------:R-:W-:Y:S01]  /*06b0*/  IMAD.MOV.U32 R30, RZ, RZ, RZ ;  /* 0x000000ffff1e7224 */ /* 0x000fe200078e00ff */
[----:B------:R-:W-:Y:S01]  /*06c0*/  MOV R9, RZ ;  /* 0x000000ff00097202 */ /* 0x000fe20000000f00 */
[----:B------:R-:W-:Y:S01]  /*06d0*/  FMUL R4, R4, 0.5 ;  /* 0x3f00000004047820 */ /* 0x000fe20000400000 */
[----:B------:R-:W-:Y:S02]  /*06e0*/  I2FP.F32.S32 R17, R6 ;  /* 0x0000000600117245 */ /* 0x000fe40000201400 */
[----:B------:R-:W-:-:S02]  /*06f0*/  CS2R R6, SRZ ;  /* 0x0000000000067805 */ /* 0x000fc4000001ff00 */
[----:B------:R-:W-:Y:S01]  /*0700*/  SHF.R.S32.HI R11, RZ, 0x1f, R0 ;  /* 0x0000001fff0b7819 */ /* 0x000fe20000011400 */
[----:B------:R-:W-:Y:S01]  /*0710*/  FMUL R17, R4, R17 ;  /* 0x0000001104117220 */ /* 0x000fe20000400000 */
[----:B------:R-:W-:Y:S01]  /*0720*/  HFMA2 R4, -RZ, RZ, 0, 0 ;  /* 0x00000000ff047431 */ /* 0x000fe200000001ff */
[----:B------:R-:W-:Y:S06]  /*0730*/  @!P0 BRA `(.L_x_71) ;  /* 0x0000001400108947 */ /* 0x000fec0003800000 */
[-C--:B------:R-:W-:Y:S01]  /*0740*/  VIMNMX R4, PT, PT, R5, R23.reuse, !PT ;  /* 0x0000001705047248 */ /* 0x080fe20007fe0100 */
[----:B------:R-:W-:Y:S01]  /*0750*/  BSSY.RECONVERGENT B1, `(.L_x_72) ;  /* 0x00000ac000017945 */ /* 0x000fe20003800200 */
[----:B------:R-:W-:Y:S01]  /*0760*/  IADD3 R23, PT, PT, -R2, R23, RZ ;  /* 0x0000001702177210 */ /* 0x000fe20007ffe1ff */
[----:B------:R-:W-:Y:S01]  /*0770*/  IMAD.MOV.U32 R16, RZ, RZ, 0x1 ;  /* 0x00000001ff107424 */ /* 0x000fe200078e00ff */
[----:B------:R-:W-:Y:S01]  /*0780*/  MOV R9, RZ ;  /* 0x000000ff00097202 */ /* 0x000fe20000000f00 */
[----:B------:R-:W-:Y:S01]  /*0790*/  IMAD.IADD R10, R4, 0x1, -R5 ;  /* 0x00000001040a7824 */ /* 0x000fe200078e0a05 */
[----:B------:R-:W-:Y:S02]  /*07a0*/  MOV R30, RZ ;  /* 0x000000ff001e7202 */ /* 0x000fe40000000f00 */
[----:B------:R-:W-:Y:S02]  /*07b0*/  CS2R R6, SRZ ;  /* 0x0000000000067805 */ /* 0x000fe4000001ff00 */
[----:B------:R-:W-:-:S02]  /*07c0*/  MOV R4, RZ ;  /* 0x000000ff00047202 */ /* 0x000fc40000000f00 */
[C---:B------:R-:W-:Y:S02]  /*07d0*/  ISETP.GE.U32.AND P0, PT, R10.reuse, 0x3, PT ;  /* 0x000000030a00780c */ /* 0x040fe40003f06070 */
[----:B------:R-:W-:-:S11]  /*07e0*/  IADD3 R10, PT, PT, R10, 0x1, RZ ;  /* 0x000000010a0a7810 */ /* 0x000fd60007ffe0ff */
[----:B------:R-:W-:Y:S05]  /*07f0*/  @!P0 BRA `(.L_x_73) ;  /* 0x0000000800848947 */ /* 0x000fea0003800000 */
[----:B------:R-:W-:Y:S01]  /*0800*/  HFMA2 R9, -RZ, RZ, 0, 0 ;  /* 0x00000000ff097431 */ /* 0x000fe200000001ff */
[----:B------:R-:W-:Y:S01]  /*0810*/  BSSY.RECONVERGENT B0, `(.L_x_73) ;  /* 0x000009f000007945 */ /* 0x000fe20003800200 */
[----:B------:R-:W-:Y:S01]  /*0820*/  IMAD.MOV.U32 R30, RZ, RZ, RZ ;  /* 0x000000ffff1e7224 */ /* 0x000fe200078e00ff */
[----:B------:R-:W-:-:S07]  /*0830*/  MOV R16, 0x1 ;  /* 0x0000000100107802 */ /* 0x000fce0000000f00 */
.L_x_82:
[----:B------:R-:W-:Y:S01]  /*0840*/  SHF.R.S32.HI R20, RZ, 0x1f, R23 ;  /* 0x0000001fff147819 */ /* 0x000fe20000011417 */
[----:B------:R-:W0:Y:S01]  /*0850*/  LDC.64 R18, c[0x0][0x380] ;  /* 0x0000e000ff127b82 */ /* 0x000e220000000a00 */
[----:B------:R-:W-:-:S04]  /*0860*/  IADD3 R22, P0, PT, -R3, R23, RZ ;  /* 0x0000001703167210 */ /* 0x000fc80007f1e1ff */
[----:B------:R-:W-:Y:S02]  /*0870*/  IADD3.X R13, PT, PT, ~R8, R20, RZ, P0, !PT ;  /* 0x00000014080d7210 */ /* 0x000fe400007fe5ff */
[C---:B------:R-:W-:Y:S02]  /*0880*/  SHF.L.U32 R27, R22.reuse, 0x2, RZ ;  /* 0x00000002161b7819 */ /* 0x040fe400000006ff */
[----:B------:R-:W-:Y:S02]  /*0890*/  SHF.L.U64.HI R22, R22, 0x2, R13 ;  /* 0x0000000216167819 */ /* 0x000fe4000001020d */
[----:B---3--:R-:W-:-:S04]  /*08a0*/  IADD3 R12, P0, PT, R27, UR8, RZ ;  /* 0x000000081b0c7c10 */ /* 0x008fc8000ff1e0ff */
[----:B------:R-:W-:-:S05]  /*08b0*/  IADD3.X R13, PT, PT, R22, UR9, RZ, P0, !PT ;  /* 0x00000009160d7c10 */ /* 0x000fca00087fe4ff */
[----:B------:R-:W2:Y:S04]  /*08c0*/  LDG.E.CONSTANT R35, desc[UR4][R12.64+0x4] ;  /* 0x000004040c237981 */ /* 0x000ea8000c1e9900 */
[----:B------:R-:W3:Y:S01]  /*08d0*/  LDG.E.CONSTANT R34, desc[UR4][R12.64+0x8] ;  /* 0x000008040c227981 */ /* 0x000ee2000c1e9900 */
[----:B------:R-:W-:-:S04]  /*08e0*/  IADD3 R26, P0, PT, -R0, R23, RZ ;  /* 0x00000017001a7210 */ /* 0x000fc80007f1e1ff */
[----:B------:R-:W-:Y:S01]  /*08f0*/  SHF.L.U32 R32, R26, 0x2, RZ ;  /* 0x000000021a207819 */ /* 0x000fe200000006ff */
[----:B------:R-:W-:-:S03]  /*0900*/  IMAD.X R21, R20, 0x1, ~R11, P0 ;  /* 0x0000000114157824 */ /* 0x000fc600000e0e0b */
[----:B------:R-:W-:Y:S02]  /*0910*/  IADD3 R20, P0, PT, R32, UR8, RZ ;  /* 0x0000000820147c10 */ /* 0x000fe4000ff1e0ff */
[----:B------:R-:W-:Y:S01]  /*0920*/  SHF.L.U64.HI R26, R26, 0x2, R21 ;  /* 0x000000021a1a7819 */ /* 0x000fe20000010215 */
[----:B0-----:R-:W-:-:S03]  /*0930*/  IMAD.WIDE R24, R23, 0x4, R18 ;  /* 0x0000000417187825 */ /* 0x001fc600078e0212 */
[----:B------:R-:W-:Y:S02]  /*0940*/  IADD3.X R21, PT, PT, R26, UR9, RZ, P0, !PT ;  /* 0x000000091a157c10 */ /* 0x000fe400087fe4ff */
[----:B------:R-:W4:Y:S04]  /*0950*/  LDG.E.CONSTANT R36, desc[UR4][R24.64+0xc] ;  /* 0x00000c0418247981 */ /* 0x000f28000c1e9900 */
[----:B------:R-:W5:Y:S04]  /*0960*/  LDG.E.CONSTANT R31, desc[UR4][R20.64+0x4] ;  /* 0x00000404141f7981 */ /* 0x000f68000c1e9900 */
[----:B------:R-:W5:Y:S04]  /*0970*/  LDG.E.CONSTANT R29, desc[UR4][R20.64+0x8] ;  /* 0x00000804141d7981 */ /* 0x000f68000c1e9900 */
[----:B------:R-:W4:Y:S04]  /*0980*/  LDG.E.CONSTANT R33, desc[UR4][R20.64+0xc] ;  /* 0x00000c0414217981 */ /* 0x000f28000c1e9900 */
[----:B------:R-:W5:Y:S04]  /*0990*/  LDG.E.CONSTANT R28, desc[UR4][R20.64+0x10] ;  /* 0x00001004141c7981 */ /* 0x000f68000c1e9900 */
[----:B------:R-:W5:Y:S04]  /*09a0*/  LDG.E.CONSTANT R37, desc[UR4][R24.64+0x10] ;  /* 0x0000100418257981 */ /* 0x000f68000c1e9900 */
[----:B------:R-:W4:Y:S04]  /*09b0*/  LDG.E.CONSTANT R20, desc[UR4][R12.64+0xc] ;  /* 0x00000c040c147981 */ /* 0x000f28000c1e9900 */
[----:B------:R-:W5:Y:S01]  /*09c0*/  LDG.E.CONSTANT R12, desc[UR4][R12.64+0x10] ;  /* 0x000010040c0c7981 */ /* 0x000f62000c1e9900 */
[----:B--2---:R-:W-:-:S03]  /*09d0*/  FSETP.NAN.AND P0, PT, |R35|, |R35|, PT ;  /* 0x400000232300720b */ /* 0x004fc60003f08200 */
[----:B------:R-:W2:Y:S01]  /*09e0*/  LDG.E.CONSTANT R35, desc[UR4][R24.64+0x4] ;  /* 0x0000040418237981 */ /* 0x000ea2000c1e9900 */
[----:B---3--:R-:W-:-:S03]  /*09f0*/  FSETP.NAN.AND P1, PT, |R34|, |R34|, PT ;  /* 0x400000222200720b */ /* 0x008fc60003f28200 */
[----:B------:R-:W3:Y:S01]  /*0a00*/  LDG.E.CONSTANT R34, desc[UR4][R24.64+0x8] ;  /* 0x0000080418227981 */ /* 0x000ee2000c1e9900 */
[----:B------:R-:W-:Y:S01]  /*0a10*/  IADD3 R18, P5, PT, R27, UR10, RZ ;  /* 0x0000000a1b127c10 */ /* 0x000fe2000ffbe0ff */
[----:B------:R-:W-:Y:S03]  /*0a20*/  BSSY.RECONVERGENT B3, `(.L_x_74) ;  /* 0x0000025000037945 */ /* 0x000fe60003800200 */
[----:B------:R-:W-:Y:S02]  /*0a30*/  IADD3.X R19, PT, PT, R22, UR11, RZ, P5, !PT ;  /* 0x0000000b16137c10 */ /* 0x000fe4000affe4ff */
[----:B----4-:R-:W-:-:S04]  /*0a40*/  FSETP.NAN.AND P2, PT, |R20|, |R20|, PT ;  /* 0x400000141400720b */ /* 0x010fc80003f48200 */
[----:B------:R-:W-:Y:S02]  /*0a50*/  FSETP.NUM.AND P2, PT, |R36|, |R33|, !P2 ;  /* 0x400000212400720b */ /* 0x000fe40005747200 */
[----:B-----5:R-:W-:Y:S02]  /*0a60*/  FSETP.NAN.AND P3, PT, |R12|, |R12|, PT ;  /* 0x4000000c0c00720b */ /* 0x020fe40003f68200 */
[----:B------:R-:W-:Y:S02]  /*0a70*/  IADD3 R12, P4, PT, R32, UR10, RZ ;  /* 0x0000000a200c7c10 */ /* 0x000fe4000ff9e0ff */
[----:B------:R-:W-:Y:S02]  /*0a80*/  FSETP.NUM.AND P3, PT, |R37|, |R28|, !P3 ;  /* 0x4000001c2500720b */ /* 0x000fe40005f67200 */
[----:B------:R-:W-:Y:S02]  /*0a90*/  IADD3.X R13, PT, PT, R26, UR11, RZ, P4, !PT ;  /* 0x0000000b1a0d7c10 */ /* 0x000fe4000a7fe4ff */
[----:B--2---:R-:W-:-:S02]  /*0aa0*/  FSETP.NUM.AND P0, PT, |R35|, |R31|, !P0 ;  /* 0x4000001f2300720b */ /* 0x004fc40004707200 */
[----:B---3--:R-:W-:-:S11]  /*0ab0*/  FSETP.NUM.AND P1, PT, |R34|, |R29|, !P1 ;  /* 0x4000001d2200720b */ /* 0x008fd60004f27200 */
[----:B------:R-:W-:-:S04]  /*0ac0*/  @!P0 IADD3 R30, PT, PT, R30, 0x1, RZ ;  /* 0x000000011e1e8810 */ /* 0x000fc80007ffe0ff */
[----:B------:R-:W-:-:S05]  /*0ad0*/  @!P1 IADD3 R30, PT, PT, R30, 0x1, RZ ;  /* 0x000000011e1e9810 */ /* 0x000fca0007ffe0ff */
[----:B------:R-:W-:Y:S01]  /*0ae0*/  @!P2 VIADD R30, R30, 0x1 ;  /* 0x000000011e1ea836 */ /* 0x000fe20000000000 */
[----:B------:R-:W-:Y:S06]  /*0af0*/  @!P0 BRA `(.L_x_75) ;  /* 0x00000000005c8947 */ /* 0x000fec0003800000 */
        /* <DEDUP_REMOVED lines=17> */
[----:B------:R-:W-:Y:S01]  /*0c10*/  @P0 FADD R22, R21, R4 ;  /* 0x0000000415160221 */ /* 0x000fe20000000000 */
[----:B------:R-:W-:Y:S02]  /*0c20*/  MOV R4, R20 ;  /* 0x0000001400047202 */ /* 0x000fe40000000f00 */
[----:B------:R-:W-:Y:S01]  /*0c30*/  @P4 FADD R26, R27, R6 ;  /* 0x000000061b1a4221 */ /* 0x000fe20000000000 */
[----:B------:R-:W-:Y:S01]  /*0c40*/  FADD R7, R7, R22 ;  /* 0x0000001607077221 */ /* 0x000fe20000000000 */
[----:B------:R-:W-:Y:S02]  /*0c50*/  MOV R6, R24 ;  /* 0x0000001800067202 */ /* 0x000fe40000000f00 */
[----:B------:R-:W-:-:S07]  /*0c60*/  FADD R9, R9, R26 ;  /* 0x0000001a09097221 */ /* 0x000fce0000000000 */
.L_x_75:
[----:B------:R-:W-:Y:S05]  /*0c70*/  BSYNC.RECONVERGENT B3 ;  /* 0x0000000000037941 */ /* 0x000fea0003800200 */
.L_x_74:
[----:B------:R-:W-:Y:S04]  /*0c80*/  BSSY.RECONVERGENT B3, `(.L_x_76) ;  /* 0x000001a000037945 */ /* 0x000fe80003800200 */
[----:B------:R-:W-:Y:S05]  /*0c90*/  @!P1 BRA `(.L_x_77) ;  /* 0x0000000000609947 */ /* 0x000fea0003800000 */
[----:B------:R-:W2:Y:S04]  /*0ca0*/  LDG.E.CONSTANT R20, desc[UR4][R12.64+0x8] ;  /* 0x000008040c147981 */ /* 0x000ea8000c1e9900 */
[----:B------:R-:W2:Y:S02]  /*0cb0*/  LDG.E.CONSTANT R21, desc[UR4][R18.64+0x8] ;  /* 0x0000080412157981 */ /* 0x000ea4000c1e9900 */
[----:B--2---:R-:W-:Y:S01]  /*0cc0*/  FADD R21, R20, R21 ;  /* 0x0000001514157221 */ /* 0x004fe20000000000 */
[----:B------:R-:W-:-:S03]  /*0cd0*/  IADD3 R20, PT, PT, R16, 0x1, RZ ;  /* 0x0000000110147810 */ /* 0x000fc60007ffe0ff */
[----:B------:R-:W-:Y:S01]  /*0ce0*/  FFMA R21, R34, R21, -2 ;  /* 0xc000000022157423 */ /* 0x000fe20000000015 */
[----:B------:R-:W-:-:S03]  /*0cf0*/  I2FP.F32.U32 R20, R20 ;  /* 0x0000001400147245 */ /* 0x000fc60000201000 */
        /* <DEDUP_REMOVED lines=13> */
[----:B------:R-:W-:Y:S02]  /*0dd0*/  IMAD.MOV.U32 R4, RZ, RZ, R20 ;  /* 0x000000ffff047224 */ /* 0x000fe400078e0014 */
[----:B------:R-:W-:Y:S01]  /*0de0*/  @P1 FADD R26, R27, R6 ;  /* 0x000000061b1a1221 */ /* 0x000fe20000000000 */
[----:B------:R-:W-:Y:S01]  /*0df0*/  FADD R7, R7, R22 ;  /* 0x0000001607077221 */ /* 0x000fe20000000000 */
[----:B------:R-:W-:Y:S02]  /*0e00*/  MOV R6, R24 ;  /* 0x0000001800067202 */ /* 0x000fe40000000f00 */
[----:B------:R-:W-:-:S07]  /*0e10*/  FADD R9, R9, R26 ;  /* 0x0000001a09097221 */ /* 0x000fce0000000000 */
.L_x_77:
[----:B------:R-:W-:Y:S05]  /*0e20*/  BSYNC.RECONVERGENT B3 ;  /* 0x0000000000037941 */ /* 0x000fea0003800200 */
.L_x_76:
        /* <DEDUP_REMOVED lines=24> */
[----:B------:R-:W-:Y:S02]  /*0fb0*/  IMAD.MOV.U32 R6, RZ, RZ, R24 ;  /* 0x000000ffff067224 */ /* 0x000fe400078e0018 */
[----:B------:R-:W-:-:S07]  /*0fc0*/  FADD R9, R9, R26 ;  /* 0x0000001a09097221 */ /* 0x000fce0000000000 */
.L_x_79:
[----:B------:R-:W-:Y:S05]  /*0fd0*/  BSYNC.RECONVERGENT B3 ;  /* 0x0000000000037941 */ /* 0x000fea0003800200 */
.L_x_78:
[----:B------:R-:W-:Y:S01]  /*0fe0*/  BSSY.RECONVERGENT B3, `(.L_x_80) ;  /* 0x000001c000037945 */ /* 0x000fe20003800200 */
[----:B------:R-:W-:Y:S02]  /*0ff0*/  IADD3 R23, PT, PT, R23, 0x4, RZ ;  /* 0x0000000417177810 */ /* 0x000fe40007ffe0ff */
[----:B------:R-:W-:Y:S01]  /*1000*/  @!P3 IADD3 R30, PT, PT, R30, 0x1, RZ ;  /* 0x000000011e1eb810 */ /* 0x000fe20007ffe0ff */
[----:B------:R-:W-:Y:S06]  /*1010*/  @!P3 BRA `(.L_x_81) ;  /* 0x000000000060b947 */ /* 0x000fec0003800000 */
[----:B------:R-:W2:Y:S04]  /*1020*/  LDG.E.CONSTANT R12, desc[UR4][R12.64+0x10] ;  /* 0x000010040c0c7981 */ /* 0x000ea8000c1e9900 */
[----:B------:R-:W2:Y:S01]  /*1030*/  LDG.E.CONSTANT R19, desc[UR4][R18.64+0x10] ;  /* 0x0000100412137981 */ /* 0x000ea2000c1e9900 */
[----:B------:R-:W-:-:S04]  /*1040*/  IADD3 R20, PT, PT, R16, 0x3, RZ ;  /* 0x0000000310147810 */ /* 0x000fc80007ffe0ff */
        /* <DEDUP_REMOVED lines=21> */
.L_x_81:
[----:B------:R-:W-:Y:S05]  /*11a0*/  BSYNC.RECONVERGENT B3 ;  /* 0x0000000000037941 */ /* 0x000fea0003800200 */
.L_x_80:
[----:B------:R-:W-:Y:S02]  /*11b0*/  IADD3 R12, PT, PT, R16, 0x3, RZ ;  /* 0x00000003100c7810 */ /* 0x000fe40007ffe0ff */
[----:B------:R-:W-:Y:S02]  /*11c0*/  LOP3.LUT R13, R10, 0xfffffffc, RZ, 0xc0, !PT ;  /* 0xfffffffc0a0d7812 */ /* 0x000fe400078ec0ff */
[----:B------:R-:W-:Y:S02]  /*11d0*/  IADD3 R16, PT, PT, R16, 0x4, RZ ;  /* 0x0000000410107810 */ /* 0x000fe40007ffe0ff */
[----:B------:R-:W-:-:S13]  /*11e0*/  ISETP.NE.AND P0, PT, R12, R13, PT ;  /* 0x0000000d0c00720c */ /* 0x000fda0003f05270 */
[----:B------:R-:W-:Y:S05]  /*11f0*/  @P0 BRA `(.L_x_82) ;  /* 0xfffffff400900947 */ /* 0x000fea000383ffff */
[----:B------:R-:W-:Y:S05]  /*1200*/  BSYNC.RECONVERGENT B0 ;  /* 0x0000000000007941 */ /* 0x000fea0003800200 */
.L_x_73:
[----:B---3--:R-:W-:Y:S05]  /*1210*/  BSYNC.RECONVERGENT B1 ;  /* 0x0000000000017941 */ /* 0x008fea0003800200 */
.L_x_72:
[----:B------:R-:W-:-:S04]  /*1220*/  LOP3.LUT R12, R10, 0x3, RZ, 0xc0, !PT ;  /* 0x000000030a0c7812 */ /* 0x000fc800078ec0ff */
[----:B------:R-:W-:-:S13]  /*1230*/  ISETP.NE.AND P0, PT, R12, RZ, PT ;  /* 0x000000ff0c00720c */ /* 0x000fda0003f05270 */
[----:B------:R-:W-:Y:S05]  /*1240*/  @!P0 BRA `(.L_x_71) ;  /* 0x00000008004c8947 */ /* 0x000fea0003800000 */
[----:B------:R-:W-:Y:S01]  /*1250*/  ISETP.NE.AND P0, PT, R12, 0x1, PT ;  /* 0x000000010c00780c */ /* 0x000fe20003f05270 */
[----:B------:R-:W-:-:S12]  /*1260*/  BSSY.RECONVERGENT B0, `(.L_x_83) ;  /* 0x000005a000007945 */ /* 0x000fd80003800200 */
[----:B------:R-:W-:Y:S05]  /*1270*/  @!P0 BRA `(.L_x_84) ;  /* 0x0000000400608947 */ /* 0x000fea0003800000 */
[----:B------:R-:W0:Y:S01]  /*1280*/  LDCU.128 UR12, c[0x0][0x380] ;  /* 0x00007000ff0c77ac */ /* 0x000e220008000c00 */
[----:B------:R-:W1:Y:S01]  /*1290*/  LDC.64 R20, c[0x0][0x380] ;  /* 0x0000e000ff147b82 */ /* 0x000e620000000a00 */
[----:B------:R-:W-:Y:S02]  /*12a0*/  SHF.R.S32.HI R12, RZ, 0x1f, R23 ;  /* 0x0000001fff0c7819 */ /* 0x000fe40000011417 */
[-C--:B------:R-:W-:Y:S02]  /*12b0*/  IADD3 R27, P0, PT, -R3, R23.reuse, RZ ;  /* 0x00000017031b7210 */ /* 0x080fe40007f1e1ff */
[----:B------:R-:W-:Y:S02]  /*12c0*/  SHF.R.S32.HI R11, RZ, 0x1f, R0 ;  /* 0x0000001fff0b7819 */ /* 0x000fe40000011400 */
[----:B------:R-:W-:Y:S01]  /*12d0*/  SHF.L.U32 R26, R27, 0x2, RZ ;  /* 0x000000021b1a7819 */ /* 0x000fe200000006ff */
[----:B------:R-:W-:Y:S01]  /*12e0*/  IMAD.X R18, R12, 0x1, ~R8, P0 ;  /* 0x000000010c127824 */ /* 0x000fe200000e0e08 */
[----:B------:R-:W-:-:S04]  /*12f0*/  IADD3 R25, P0, PT, -R0, R23, RZ ;  /* 0x0000001700197210 */ /* 0x000fc80007f1e1ff */
[----:B------:R-:W-:Y:S02]  /*1300*/  SHF.L.U64.HI R27, R27, 0x2, R18 ;  /* 0x000000021b1b7819 */ /* 0x000fe40000010212 */
[----:B------:R-:W-:Y:S02]  /*1310*/  IADD3.X R12, PT, PT, ~R11, R12, RZ, P0, !PT ;  /* 0x0000000c0b0c7210 */ /* 0x000fe400007fe5ff */
[C---:B------:R-:W-:Y:S02]  /*1320*/  SHF.L.U32 R32, R25.reuse, 0x2, RZ ;  /* 0x0000000219207819 */ /* 0x040fe400000006ff */
[----:B0-----:R-:W-:Y:S02]  /*1330*/  IADD3 R18, P1, PT, R26, UR12, RZ ;  /* 0x0000000c1a127c10 */ /* 0x001fe4000ff3e0ff */
[----:B------:R-:W-:Y:S02]  /*1340*/  SHF.L.U64.HI R25, R25, 0x2, R12 ;  /* 0x0000000219197819 */ /* 0x000fe4000001020c */
[----:B------:R-:W-:Y:S01]  /*1350*/  IADD3 R12, P0, PT, R32, UR12, RZ ;  /* 0x0000000c200c7c10 */ /* 0x000fe2000ff1e0ff */
[----:B-1----:R-:W-:Y:S01]  /*1360*/  IMAD.WIDE R20, R23, 0x4, R20 ;  /* 0x0000000417147825 */ /* 0x002fe200078e0214 */
[----:B------:R-:W-:-:S02]  /*1370*/  IADD3.X R19, PT, PT, R27, UR13, RZ, P1, !PT ;  /* 0x0000000d1b137c10 */ /* 0x000fc40008ffe4ff */
[----:B------:R-:W-:Y:S02]  /*1380*/  IADD3.X R13, PT, PT, R25, UR13, RZ, P0, !PT ;  /* 0x0000000d190d7c10 */ /* 0x000fe400087fe4ff */
[----:B------:R-:W2:Y:S04]  /*1390*/  LDG.E.CONSTANT R28, desc[UR4][R20.64+0x4] ;  /* 0x00000404141c7981 */ /* 0x000ea8000c1e9900 */
[----:B------:R-:W3:Y:S04]  /*13a0*/  LDG.E.CONSTANT R33, desc[UR4][R18.64+0x4] ;  /* 0x0000040412217981 */ /* 0x000ee8000c1e9900 */
[----:B------:R-:W2:Y:S04]  /*13b0*/  LDG.E.CONSTANT R29, desc[UR4][R12.64+0x4] ;  /* 0x000004040c1d7981 */ /* 0x000ea8000c1e9900 */
[----:B------:R-:W4:Y:S04]  /*13c0*/  LDG.E.CONSTANT R24, desc[UR4][R18.64+0x8] ;  /* 0x0000080412187981 */ /* 0x000f28000c1e9900 */
[----:B------:R-:W5:Y:S04]  /*13d0*/  LDG.E.CONSTANT R31, desc[UR4][R12.64+0x8] ;  /* 0x000008040c1f7981 */ /* 0x000f68000c1e9900 */
[----:B------:R-:W5:Y:S01]  /*13e0*/  LDG.E.CONSTANT R22, desc[UR4][R20.64+0x8] ;  /* 0x0000080414167981 */ /* 0x000f62000c1e9900 */
[----:B------:R-:W-:Y:S01]  /*13f0*/  IADD3 R26, P3, PT, R26, UR14, RZ ;  /* 0x0000000e1a1a7c10 */ /* 0x000fe2000ff7e0ff */
[----:B------:R-:W-:Y:S03]  /*1400*/  BSSY.RECONVERGENT B1, `(.L_x_85) ;  /* 0x0000022000017945 */ /* 0x000fe60003800200 */
[----:B------:R-:W-:Y:S01]  /*1410*/  IADD3.X R27, PT, PT, R27, UR15, RZ, P3, !PT ;  /* 0x0000000f1b1b7c10 */ /* 0x000fe20009ffe4ff */
[----:B------:R-:W-:Y:S01]  /*1420*/  VIADD R23, R23, 0x2 ;  /* 0x0000000217177836 */ /* 0x000fe20000000000 */
[----:B---3--:R-:W-:-:S04]  /*1430*/  FSETP.NAN.AND P1, PT, |R33|, |R33|, PT ;  /* 0x400000212100720b */ /* 0x008fc80003f28200 */
[----:B--2---:R-:W-:Y:S02]  /*1440*/  FSETP.NUM.AND P1, PT, |R28|, |R29|, !P1 ;  /* 0x4000001d1c00720b */ /* 0x004fe40004f27200 */
[----:B----4-:R-:W-:Y:S02]  /*1450*/  FSETP.NAN.AND P0, PT, |R24|, |R24|, PT ;  /* 0x400000181800720b */ /* 0x010fe40003f08200 */
[----:B------:R-:W-:-:S04]  /*1460*/  IADD3 R24, P2, PT, R32, UR14, RZ ;  /* 0x0000000e20187c10 */ /* 0x000fc8000ff5e0ff */
[----:B------:R-:W-:Y:S02]  /*1470*/  IADD3.X R25, PT, PT, R25, UR15, RZ, P2, !PT ;  /* 0x0000000f19197c10 */ /* 0x000fe400097fe4ff */
[----:B-----5:R-:W-:-:S03]  /*1480*/  FSETP.NUM.AND P0, PT, |R22|, |R31|, !P0 ;  /* 0x4000001f1600720b */ /* 0x020fc60004707200 */
[----:B------:R-:W-:Y:S01]  /*1490*/  @!P1 IADD3 R30, PT, PT, R30, 0x1, RZ ;  /* 0x000000011e1e9810 */ /* 0x000fe20007ffe0ff */
[----:B------:R-:W-:Y:S09]  /*14a0*/  @!P1 BRA `(.L_x_86) ;  /* 0x00000000005c9947 */ /* 0x000ff20003800000 */
[----:B------:R-:W2:Y:S04]  /*14b0*/  LDG.E.CONSTANT R12, desc[UR4][R24.64+0x4] ;  /* 0x00000404180c7981 */ /* 0x000ea8000c1e9900 */
[----:B------:R-:W2:Y:S02]  /*14c0*/  LDG.E.CONSTANT R13, desc[UR4][R26.64+0x4] ;  /* 0x000004041a0d7981 */ /* 0x000ea4000c1e9900 */
[----:B--2---:R-:W-:Y:S01]  /*14d0*/  FADD R13, R12, R13 ;  /* 0x0000000d0c0d7221 */ /* 0x004fe20000000000 */
[----:B------:R-:W-:-:S03]  /*14e0*/  I2FP.F32.U32 R12, R16 ;  /* 0x00000010000c7245 */ /* 0x000fc60000201000 */
        /* <DEDUP_REMOVED lines=19> */
.L_x_86:
[----:B------:R-:W-:Y:S05]  /*1620*/  BSYNC.RECONVERGENT B1 ;  /* 0x0000000000017941 */ /* 0x000fea0003800200 */
.L_x_85:
[----:B------:R-:W-:Y:S04]  /*1630*/  BSSY.RECONVERGENT B1, `(.L_x_87) ;  /* 0x000001a000017945 */ /* 0x000fe80003800200 */
[----:B------:R-:W-:Y:S05]  /*1640*/  @!P0 BRA `(.L_x_88) ;  /* 0x0000000000608947 */ /* 0x000fea0003800000 */
        /* <DEDUP_REMOVED lines=24> */
.L_x_88:
[----:B------:R-:W-:Y:S05]  /*17d0*/  BSYNC.RECONVERGENT B1 ;  /* 0x0000000000017941 */ /* 0x000fea0003800200 */
.L_x_87:
[----:B------:R-:W-:Y:S01]  /*17e0*/  @!P0 IADD3 R30, PT, PT, R30, 0x1, RZ ;  /* 0x000000011e1e8810 */ /* 0x000fe20007ffe0ff */
[----:B------:R-:W-:-:S07]  /*17f0*/  VIADD R16, R16, 0x2 ;  /* 0x0000000210107836 */ /* 0x000fce0000000000 */
.L_x_84:
[----:B------:R-:W-:Y:S05]  /*1800*/  BSYNC.RECONVERGENT B0 ;  /* 0x0000000000007941 */ /* 0x000fea0003800200 */
.L_x_83:
[----:B------:R-:W-:-:S04]  /*1810*/  LOP3.LUT R10, R10, 0x1, RZ, 0xc0, !PT ;  /* 0x000000010a0a7812 */ /* 0x000fc800078ec0ff */
[----:B------:R-:W-:-:S13]  /*1820*/  ISETP.NE.U32.AND P0, PT, R10, 0x1, PT ;  /* 0x000000010a00780c */ /* 0x000fda0003f05070 */
[----:B------:R-:W-:Y:S05]  /*1830*/  @P0 BRA `(.L_x_71) ;  /* 0x0000000000d00947 */ /* 0x000fea0003800000 */
[----:B------:R-:W0:Y:S01]  /*1840*/  LDCU.64 UR6, c[0x0][0x380] ;  /* 0x00007000ff0677ac */ /* 0x000e220008000a00 */
[----:B------:R-:W1:Y:S01]  /*1850*/  LDC.64 R18, c[0x0][0x380] ;  /* 0x0000e000ff127b82 */ /* 0x000e620000000a00 */
[----:B------:R-:W-:Y:S02]  /*1860*/  SHF.R.S32.HI R10, RZ, 0x1f, R23 ;  /* 0x0000001fff0a7819 */ /* 0x000fe40000011417 */
[-C--:B------:R-:W-:Y:S02]  /*1870*/  IADD3 R12, P1, PT, -R3, R23.reuse, RZ ;  /* 0x00000017030c7210 */ /* 0x080fe40007f3e1ff */
[----:B------:R-:W-:Y:S02]  /*1880*/  IADD3 R21, P0, PT, -R0, R23, RZ ;  /* 0x0000001700157210 */ /* 0x000fe40007f1e1ff */
[----:B------:R-:W-:Y:S02]  /*1890*/  SHF.R.S32.HI R11, RZ, 0x1f, R0 ;  /* 0x0000001fff0b7819 */ /* 0x000fe40000011400 */
[----:B------:R-:W-:Y:S01]  /*18a0*/  IADD3.X R13, PT, PT, ~R8, R10, RZ, P1, !PT ;  /* 0x0000000a080d7210 */ /* 0x000fe20000ffe5ff */
[----:B------:R-:W-:Y:S01]  /*18b0*/  IMAD.SHL.U32 R8, R21, 0x4, RZ ;  /* 0x0000000415087824 */ /* 0x000fe200078e00ff */
[----:B------:R-:W-:-:S02]  /*18c0*/  SHF.L.U32 R24, R12, 0x2, RZ ;  /* 0x000000020c187819 */ /* 0x000fc400000006ff */
[----:B------:R-:W-:Y:S02]  /*18d0*/  IADD3.X R10, PT, PT, ~R11, R10, RZ, P0, !PT ;  /* 0x0000000a0b0a7210 */ /* 0x000fe400007fe5ff */
[----:B------:R-:W-:Y:S02]  /*18e0*/  SHF.L.U64.HI R22, R12, 0x2, R13 ;  /* 0x000000020c167819 */ /* 0x000fe4000001020d */
[----:B0-----:R-:W-:Y:S02]  /*18f0*/  IADD3 R20, P1, PT, R24, UR6, RZ ;  /* 0x0000000618147c10 */ /* 0x001fe4000ff3e0ff */
[----:B------:R-:W-:Y:S02]  /*1900*/  SHF.L.U64.HI R10, R21, 0x2, R10 ;  /* 0x00000002150a7819 */ /* 0x000fe4000001020a */
[----:B------:R-:W-:Y:S02]  /*1910*/  IADD3 R12, P0, PT, R8, UR6, RZ ;  /* 0x00000006080c7c10 */ /* 0x000fe4000ff1e0ff */
[----:B------:R-:W-:Y:S01]  /*1920*/  IADD3.X R21, PT, PT, R22, UR7, RZ, P1, !PT ;  /* 0x0000000716157c10 */ /* 0x000fe20008ffe4ff */
[----:B-1----:R-:W-:Y:S01]  /*1930*/  IMAD.WIDE R18, R23, 0x4, R18 ;  /* 0x0000000417127825 */ /* 0x002fe200078e0212 */
[----:B------:R-:W-:-:S03]  /*1940*/  IADD3.X R13, PT, PT, R10, UR7, RZ, P0, !PT ;  /* 0x000000070a0d7c10 */ /* 0x000fc600087fe4ff */
[----:B------:R-:W2:Y:S04]  /*1950*/  LDG.E.CONSTANT R20, desc[UR4][R20.64+0x4] ;  /* 0x0000040414147981 */ /* 0x000ea8000c1e9900 */
[----:B------:R-:W3:Y:S04]  /*1960*/  LDG.E.CONSTANT R23, desc[UR4][R18.64+0x4] ;  /* 0x0000040412177981 */ /* 0x000ee8000c1e9900 */
[----:B------:R-:W3:Y:S01]  /*1970*/  LDG.E.CONSTANT R12, desc[UR4][R12.64+0x4] ;  /* 0x000004040c0c7981 */ /* 0x000ee2000c1e9900 */
[----:B--2---:R-:W-:-:S04]  /*1980*/  FSETP.NAN.AND P0, PT, |R20|, |R20|, PT ;  /* 0x400000141400720b */ /* 0x004fc80003f08200 */
[----:B---3--:R-:W-:-:S13]  /*1990*/  FSETP.NUM.AND P0, PT, |R23|, |R12|, !P0 ;  /* 0x4000000c1700720b */ /* 0x008fda0004707200 */
[----:B------:R-:W-:Y:S01]  /*19a0*/  @!P0 IADD3 R30, PT, PT, R30, 0x1, RZ ;  /* 0x000000011e1e8810 */ /* 0x000fe20007ffe0ff */
[----:B------:R-:W-:Y:S06]  /*19b0*/  @!P0 BRA `(.L_x_71) ;  /* 0x0000000000708947 */ /* 0x000fec0003800000 */
[----:B------:R-:W0:Y:S02]  /*19c0*/  LDCU.64 UR6, c[0x0][0x388] ;  /* 0x00007100ff0677ac */ /* 0x000e240008000a00 */
[----:B0-----:R-:W-:Y:S02]  /*19d0*/  IADD3 R12, P1, PT, R24, UR6, RZ ;  /* 0x00000006180c7c10 */ /* 0x001fe4000ff3e0ff */
        /* <DEDUP_REMOVED lines=24> */
[----:B------:R-:W-:Y:S01]  /*1b60*/  MOV R6, R16 ;  /* 0x0000001000067202 */ /* 0x000fe20000000f00 */
[----:B------:R-:W-:-:S07]  /*1b70*/  FADD R9, R9, R12 ;  /* 0x0000000c09097221 */ /* 0x000fce0000000000 */
.L_x_71:
[----:B---3--:R-:W-:Y:S05]  /*1b80*/  BSYNC.RECONVERGENT B2 ;  /* 0x0000000000027941 */ /* 0x008fea0003800200 */
.L_x_70:
[----:B------:R-:W-:Y:S01]  /*1b90*/  ISETP.GT.AND P0, PT, R30, RZ, PT ;  /* 0x000000ff1e00720c */ /* 0x000fe20003f04270 */
[----:B------:R-:W-:Y:S01]  /*1ba0*/  BSSY.RECONVERGENT B0, `(.L_x_89) ;  /* 0x0000010000007945 */ /* 0x000fe20003800200 */
[----:B------:R-:W-:-:S11]  /*1bb0*/  IMAD.MOV.U32 R19, RZ, RZ, 0x7fffffff ;  /* 0x7fffffffff137424 */ /* 0x000fd600078e00ff */
[----:B------:R-:W-:Y:S05]  /*1bc0*/  @P0 BRA `(.L_x_90) ;  /* 0x0000000000340947 */ /* 0x000fea0003800000 */
        /* <DEDUP_REMOVED lines=10> */
[----:B------:R-:W-:-:S07]  /*1c70*/  MOV R16, 0x1c90 ;  /* 0x00001c9000107802 */ /* 0x000fce0000000f00 */
[----:B------:R-:W-:Y:S05]  /*1c80*/  CALL.REL.NOINC `($__internal_1_$__cuda_sm3x_div_rn_noftz_f32_slowpath) ;  /* 0x0000001400f87944 */ /* 0x000fea0003c00000 */
.L_x_91:
[----:B------:R-:W-:Y:S05]  /*1c90*/  BSYNC.RECONVERGENT B1 ;  /* 0x0000000000017941 */ /* 0x000fea0003800200 */
.L_x_90:
[----:B------:R-:W-:Y:S05]  /*1ca0*/  BSYNC.RECONVERGENT B0 ;  /* 0x0000000000007941 */ /* 0x000fea0003800200 */
.L_x_89:
[----:B------:R-:W0:Y:S01]  /*1cb0*/  LDCU UR6, c[0x0][0x390] ;  /* 0x00007200ff0677ac */ /* 0x000e220008000800 */
[CC--:B------:R-:W-:Y:S02]  /*1cc0*/  IADD3 R17, P0, PT, R2.reuse, R5.reuse, RZ ;  /* 0x0000000502117210 */ /* 0x0c0fe40007f1e0ff */
[----:B------:R-:W-:Y:S02]  /*1cd0*/  SHF.R.S32.HI R13, RZ, 0x1f, R5 ;  /* 0x0000001fff0d7819 */ /* 0x000fe40000011405 */
[C---:B------:R-:W-:Y:S02]  /*1ce0*/  IADD3 R8, PT, PT, R2.reuse, R5, RZ ;  /* 0x0000000502087210 */ /* 0x040fe40007ffe0ff */
[----:B------:R-:W-:Y:S02]  /*1cf0*/  LEA.HI.X.SX32 R13, R2, R13, 0x1, P0 ;  /* 0x0000000d020d7211 */ /* 0x000fe400000f0eff */
[----:B------:R-:W-:-:S04]  /*1d00*/  LEA R12, P1, R17, R14, 0x2 ;  /* 0x0000000e110c7211 */ /* 0x000fc800078210ff */
[----:B------:R-:W-:Y:S02]  /*1d10*/  LEA.HI.X R13, R17, R15, R13, 0x2, P1 ;  /* 0x0000000f110d7211 */ /* 0x000fe400008f140d */
[----:B0-----:R-:W-:-:S03]  /*1d20*/  ISETP.GE.AND P0, PT, R8, UR6, PT ;  /* 0x0000000608007c0c */ /* 0x001fc6000bf06270 */
[----:B------:R0:W-:Y:S10]  /*1d30*/  STG.E desc[UR4][R12.64+-0x4], R19 ;  /* 0xfffffc130c007986 */ /* 0x0001f4000c101904 */
[----:B0-----:R-:W-:Y:S05]  /*1d40*/  @P0 EXIT ;  /* 0x000000000000094d */ /* 0x001fea0003800000 */
[----:B------:R-:W-:Y:S02]  /*1d50*/  ISETP.NE.AND P0, PT, R30, RZ, PT ;  /* 0x000000ff1e00720c */ /* 0x000fe40003f05270 */
[----:B------:R-:W-:Y:S01]  /*1d60*/  MOV R13, R8 ;  /* 0x00000008000d7202 */ /* 0x000fe20000000f00 */
[----:B------:R-:W-:Y:S01]  /*1d70*/  HFMA2 R8, -RZ, RZ, 0, 0 ;  /* 0x00000000ff087431 */ /* 0x000fe200000001ff */
[----:B------:R-:W-:Y:S02]  /*1d80*/  SEL R12, RZ, 0x1, P0 ;  /* 0x00000001ff0c7807 */ /* 0x000fe40000000000 */
[----:B------:R-:W-:-:S07]  /*1d90*/  PRMT R10, RZ, 0x7610, R10 ;  /* 0x00007610ff0a7816 */ /* 0x000fce000000000a */
.L_x_106:
[----:B01----:R-:W0:Y:S01]  /*1da0*/  LDC.64 R16, c[0x0][0x380] ;  /* 0x0000e000ff107b82 */ /* 0x003e220000000a00 */
[----:B------:R-:W-:Y:S01]  /*1db0*/  IMAD.IADD R33, R13, 0x1, -R3 ;  /* 0x000000010d217824 */ /* 0x000fe200078e0a03 */
[-C--:B------:R-:W-:Y:S02]  /*1dc0*/  IADD3 R31, PT, PT, -R2, R13.reuse, RZ ;  /* 0x0000000d021f7210 */ /* 0x080fe40007ffe1ff */
[----:B------:R-:W-:Y:S02]  /*1dd0*/  IADD3 R29, PT, PT, -R0, R13, RZ ;  /* 0x0000000d001d7210 */ /* 0x000fe40007ffe1ff */
[----:B------:R-:W-:Y:S01]  /*1de0*/  IADD3 R35, PT, PT, -R3, R31, RZ ;  /* 0x0000001f03237210 */ /* 0x000fe20007ffe1ff */
[----:B------:R-:W-:Y:S02]  /*1df0*/  IMAD.IADD R37, R31, 0x1, -R0 ;  /* 0x000000011f257824 */ /* 0x000fe400078e0a00 */
[----:B0-----:R-:W-:-:S04]  /*1e00*/  IMAD.WIDE R18, R33, 0x4, R16 ;  /* 0x0000000421127825 */ /* 0x001fc800078e0210 */
[--C-:B------:R-:W-:Y:S01]  /*1e10*/  IMAD.WIDE R26, R29, 0x4, R16.reuse ;  /* 0x000000041d1a7825 */ /* 0x100fe200078e0210 */
[----:B------:R0:W2:Y:S03]  /*1e20*/  LDG.E.CONSTANT R28, desc[UR4][R18.64] ;  /* 0x00000004121c7981 */ /* 0x0000a6000c1e9900 */
[--C-:B------:R-:W-:Y:S02]  /*1e30*/  IMAD.WIDE R24, R13, 0x4, R16.reuse ;  /* 0x000000040d187825 */ /* 0x100fe400078e0210 */
[----:B------:R-:W3:Y:S02]  /*1e40*/  LDG.E.CONSTANT R27, desc[UR4][R26.64] ;  /* 0x000000041a1b7981 */ /* 0x000ee4000c1e9900 */
[--C-:B------:R-:W-:Y:S02]  /*1e50*/  IMAD.WIDE R20, R31, 0x4, R16.reuse ;  /* 0x000000041f147825 */ /* 0x100fe400078e0210 */
[----:B------:R-:W3:Y:S02]  /*1e60*/  LDG.E.CONSTANT R32, desc[UR4][R24.64] ;  /* 0x0000000418207981 */ /* 0x000ee4000c1e9900 */
[----:B0-----:R-:W-:-:S02]  /*1e70*/  IMAD.WIDE R18, R35, 0x4, R16 ;  /* 0x0000000423127825 */ /* 0x001fc400078e0210 */
[----:B------:R-:W4:Y:S02]  /*1e80*/  LDG.E.CONSTANT R20, desc[UR4][R20.64] ;  /* 0x0000000414147981 */ /* 0x000f24000c1e9900 */
[----:B------:R-:W-:Y:S02]  /*1e90*/  IMAD.WIDE R22, R37, 0x4, R16 ;  /* 0x0000000425167825 */ /* 0x000fe400078e0210 */
[----:B------:R-:W5:Y:S04]  /*1ea0*/  LDG.E.CONSTANT R34, desc[UR4][R18.64] ;  /* 0x0000000412227981 */ /* 0x000f68000c1e9900 */
[----:B------:R-:W4:Y:S01]  /*1eb0*/  LDG.E.CONSTANT R23, desc[UR4][R22.64] ;  /* 0x0000000416177981 */ /* 0x000f22000c1e9900 */
[----:B--2---:R-:W-:-:S04]  /*1ec0*/  FSETP.NAN.AND P0, PT, |R28|, |R28|, PT ;  /* 0x4000001c1c00720b */ /* 0x004fc80003f08200 */
[----:B---3--:R-:W-:Y:S02]  /*1ed0*/  FSETP.NAN.OR P1, PT, |R32|, |R27|, P0 ;  /* 0x4000001b2000720b */ /* 0x008fe40000728600 */
[----:B-----5:R-:W-:-:S04]  /*1ee0*/  FSETP.NAN.AND P0, PT, |R34|, |R34|, PT ;  /* 0x400000222200720b */ /* 0x020fc80003f08200 */
[----:B----4-:R-:W-:-:S07]  /*1ef0*/  FSETP.NAN.OR P0, PT, |R20|, |R23|, P0 ;  /* 0x400000171400720b */ /* 0x010fce0000708600 */
[----:B------:R-:W0:Y:S08]  /*1f00*/  @!P1 LDC.64 R24, c[0x0][0x388] ;  /* 0x0000e200ff189b82 */ /* 0x000e300000000a00 */
[----:B------:R-:W1:Y:S01]  /*1f10*/  @!P0 LDC.64 R26, c[0x0][0x388] ;  /* 0x0000e200ff1a8b82 */ /* 0x000e620000000a00 */
[----:B0-----:R-:W-:-:S04]  /*1f20*/  @!P1 IMAD.WIDE R28, R29, 0x4, R24 ;  /* 0x000000041d1c9825 */ /* 0x001fc800078e0218 */
[----:B------:R-:W-:Y:S02]  /*1f30*/  @!P1 IMAD.WIDE R24, R33, 0x4, R24 ;  /* 0x0000000421189825 */ /* 0x000fe400078e0218 */
[----:B------:R-:W2:Y:S04]  /*1f40*/  @!P1 LDG.E.CONSTANT R28, desc[UR4][R28.64] ;  /* 0x000000041c1c9981 */ /* 0x000ea8000c1e9900 */
[----:B------:R-:W2:Y:S01]  /*1f50*/  @!P1 LDG.E.CONSTANT R25, desc[UR4][R24.64] ;  /* 0x0000000418199981 */ /* 0x000ea2000c1e9900 */
[----:B-1----:R-:W-:-:S04]  /*1f60*/  @!P0 IMAD.WIDE R18, R37, 0x4, R26 ;  /* 0x0000000425128825 */ /* 0x002fc800078e021a */
[----:B------:R-:W-:Y:S02]  /*1f70*/  @!P0 IMAD.WIDE R26, R35, 0x4, R26 ;  /* 0x00000004231a8825 */ /* 0x000fe400078e021a */
[----:B------:R0:W3:Y:S04]  /*1f80*/  @!P0 LDG.E.CONSTANT R18, desc[UR4][R18.64] ;  /* 0x0000000412128981 */ /* 0x0000e8000c1e9900 */
[----:B------:R-:W3:Y:S01]  /*1f90*/  @!P0 LDG.E.CONSTANT R27, desc[UR4][R26.64] ;  /* 0x000000041a1b8981 */ /* 0x000ee2000c1e9900 */
[C---:B------:R-:W-:Y:S02]  /*1fa0*/  IADD3 R22, PT, PT, R30.reuse, 0x1, RZ ;  /* 0x000000011e167810 */ /* 0x040fe40007ffe0ff */
[----:B------:R-:W-:-:S04]  /*1fb0*/  @!P1 IADD3 R22, PT, PT, R30, RZ, RZ ;  /* 0x000000ff1e169210 */ /* 0x000fc80007ffe0ff */
[----:B------:R-:W-:Y:S01]  /*1fc0*/  IADD3 R30, PT, PT, R22, -0x1, RZ ;  /* 0xffffffff161e7810 */ /* 0x000fe20007ffe0ff */
[----:B------:R-:W-:-:S05]  /*1fd0*/  @!P0 IMAD.MOV R30, RZ, RZ, R22 ;  /* 0x000000ffff1e8224 */ /* 0x000fca00078e0216 */
[----:B------:R-:W-:Y:S01]  /*1fe0*/  ISETP.NE.AND P2, PT, R30, RZ, PT ;  /* 0x000000ff1e00720c */ /* 0x000fe20003f45270 */
[----:B------:R-:W-:Y:S01]  /*1ff0*/  BSSY.RECONVERGENT B0, `(.L_x_92) ;  /* 0x0000140000007945 */ /* 0x000fe20003800200 */
[----:B0-----:R-:W-:Y:S01]  /*2000*/  MOV R19, RZ ;  /* 0x000000ff00137202 */ /* 0x001fe20000000f00 */
[----:B--2---:R-:W-:-:S04]  /*2010*/  @!P1 FADD R21, R28, R25 ;  /* 0x000000191c159221 */ /* 0x004fc80000000000 */
[----:B------:R-:W-:Y:S01]  /*2020*/  @!P1 FFMA R32, R32, R21, -2 ;  /* 0xc000000020209423 */ /* 0x000fe20000000015 */
[----:B------:R-:W-:Y:S01]  /*2030*/  MOV R21, RZ ;  /* 0x000000ff00157202 */ /* 0x000fe20000000f00 */
[----:B---3--:R-:W-:-:S04]  /*2040*/  @!P0 FADD R23, R18, R27 ;  /* 0x0000001b12178221 */ /* 0x008fc80000000000 */
[----:B------:R-:W-:Y:S01]  /*2050*/  @!P0 FFMA R23, R20, R23, -2 ;  /* 0xc000000014178423 */ /* 0x000fe20000000017 */
[----:B------:R-:W-:-:S03]  /*2060*/  @!P1 FMUL R21, R32, 100 ;  /* 0x42c8000020159820 */ /* 0x000fc60000400000 */
[----:B------:R-:W-:Y:S01]  /*2070*/  @!P0 FMUL R19, R23, 100 ;  /* 0x42c8000017138820 */ /* 0x000fe20000400000 */
[----:B------:R-:W-:Y:S06]  /*2080*/  @P2 BRA `(.L_x_93) ;  /* 0x0000001000c82947 */ /* 0x000fec0003800000 */
[----:B------:R-:W-:Y:S01]  /*2090*/  LOP3.LUT P0, RZ, R12, 0xff, RZ, 0xc0, !PT ;  /* 0x000000ff0cff7812 */ /* 0x000fe2000780c0ff */
[----:B------:R-:W-:Y:S01]  /*20a0*/  BSSY.RECONVERGENT B1, `(.L_x_94) ;  /* 0x0000118000017945 */ /* 0x000fe20003800200 */
[----:B------:R-:W-:-:S04]  /*20b0*/  IADD3 R12, PT, PT, R5, R8, RZ ;  /* 0x00000008050c7210 */ /* 0x000fc80007ffe0ff */
[----:B------:R-:W-:-:S07]  /*20c0*/  VIADDMNMX R23, R12, 0x1, R13, !PT ;  /* 0x000000010c177846 */ /* 0x000fce000780010d */
[----:B------:R-:W-:Y:S05]  /*20d0*/  @!P0 BRA `(.L_x_95) ;  /* 0x0000000000808947 */ /* 0x000fea0003800000 */
[----:B------:R-:W-:Y:S01]  /*20e0*/  I2FP.F32.S32 R12, R2 ;  /* 0x00000002000c7245 */ /* 0x000fe20000201400 */
[C---:B------:R-:W-:Y:S01]  /*20f0*/  FADD R20, R4.reuse, R21 ;  /* 0x0000001504147221 */ /* 0x040fe20000000000 */
[CC--:B------:R-:W-:Y:S01]  /*2100*/  FSETP.GE.AND P2, PT, |R4|.reuse, |R21|.reuse, PT ;  /* 0x400000150400720b */ /* 0x0c0fe20003f46200 */
[----:B------:R-:W-:Y:S02]  /*2110*/  FADD R17, R4, R7 ;  /* 0x0000000704117221 */ /* 0x000fe40000000000 */
[----:B------:R-:W-:Y:S01]  /*2120*/  FMUL R23, R12, R21 ;  /* 0x000000150c177220 */ /* 0x000fe20000400000 */
[----:B------:R-:W-:Y:S01]  /*2130*/  FADD R27, -R20, R21 ;  /* 0x00000015141b7221 */ /* 0x000fe20000000100 */
[----:B------:R-:W-:Y:S01]  /*2140*/  FADD R22, R4, -R20 ;  /* 0x8000001404167221 */ /* 0x000fe20000000000 */
[----:B------:R-:W-:Y:S01]  /*2150*/  FSETP.GE.AND P3, PT, |R20|, |R19|, PT ;  /* 0x400000131400720b */ /* 0x000fe20003f66200 */
[C---:B------:R-:W-:Y:S01]  /*2160*/  FADD R12, R6.reuse, R23 ;  /* 0x00000017060c7221 */ /* 0x040fe20000000000 */
[----:B------:R-:W-:Y:S01]  /*2170*/  FSETP.GE.AND P0, PT, |R6|, |R23|, PT ;  /* 0x400000170600720b */ /* 0x000fe20003f06200 */
[----:B------:R-:W-:Y:S01]  /*2180*/  FADD R24, R4, R27 ;  /* 0x0000001b04187221 */ /* 0x000fe20000000000 */
[----:B------:R-:W-:Y:S01]  /*2190*/  FADD R4, R20, -R19 ;  /* 0x8000001314047221 */ /* 0x000fe20000000000 */
[--C-:B------:R-:W-:Y:S01]  /*21a0*/  FADD R25, R23, -R12.reuse ;  /* 0x8000000c17197221 */ /* 0x100fe20000000000 */
[--C-:B------:R-:W-:Y:S01]  /*21b0*/  FADD R16, R6, -R12.reuse ;  /* 0x8000000c06107221 */ /* 0x100fe20000000000 */
[----:B------:R-:W-:Y:S01]  /*21c0*/  FSETP.GE.AND P1, PT, |R12|, |R17|, PT ;  /* 0x400000110c00720b */ /* 0x000fe20003f26200 */
[----:B------:R-:W-:Y:S01]  /*21d0*/  @P2 FADD R24, R22, R21 ;  /* 0x0000001516182221 */ /* 0x000fe20000000000 */
[----:B------:R-:W-:Y:S01]  /*21e0*/  FADD R18, R6, R25 ;  /* 0x0000001906127221 */ /* 0x000fe20000000000 */
[----:B------:R-:W-:Y:S01]  /*21f0*/  FADD R6, -R17, R12 ;  /* 0x0000000c11067221 */ /* 0x000fe20000000100 */
[----:B------:R-:W-:Y:S01]  /*2200*/  FADD R25, -R4, -R19 ;  /* 0x8000001304197221 */ /* 0x000fe20000000100 */
[----:B------:R-:W-:-:S02]  /*2210*/  FADD R7, R7, R24 ;  /* 0x0000001807077221 */ /* 0x000fc40000000000 */
[----:B------:R-:W-:Y:S01]  /*2220*/  FADD R21, -R17, -R6 ;  /* 0x8000000611157221 */ /* 0x000fe20000000100 */
[----:B------:R-:W-:Y:S01]  /*2230*/  @P0 FADD R18, R23, R16 ;  /* 0x0000001017120221 */ /* 0x000fe20000000000 */
[C---:B------:R-:W-:Y:S01]  /*2240*/  FADD R22, R20.reuse, R25 ;  /* 0x0000001914167221 */ /* 0x040fe20000000000 */
[----:B------:R-:W-:Y:S01]  /*2250*/  FADD R20, R20, -R4 ;  /* 0x8000000414147221 */ /* 0x000fe20000000000 */
[C---:B------:R-:W-:Y:S01]  /*2260*/  FADD R16, R12.reuse, R21 ;  /* 0x000000150c107221 */ /* 0x040fe20000000000 */
[----:B------:R-:W-:Y:S01]  /*2270*/  FADD R12, R12, -R6 ;  /* 0x800000060c0c7221 */ /* 0x000fe20000000000 */
[----:B------:R-:W-:Y:S01]  /*2280*/  FADD R9, R9, R18 ;  /* 0x0000001209097221 */ /* 0x000fe20000000000 */
[----:B------:R-:W-:Y:S02]  /*2290*/  @P3 FADD R22, R20, -R19 ;  /* 0x8000001314163221 */ /* 0x000fe40000000000 */
[----:B------:R-:W-:Y:S02]  /*22a0*/  @P1 FADD R16, -R17, R12 ;  /* 0x0000000c11101221 */ /* 0x000fe40000000100 */
[----:B------:R-:W-:-:S02]  /*22b0*/  FADD R7, R7, R22 ;  /* 0x0000001607077221 */ /* 0x000fc40000000000 */
[----:B------:R-:W-:Y:S01]  /*22c0*/  FADD R9, R9, R16 ;  /* 0x0000001009097221 */ /* 0x000fe20000000000 */
[----:B------:R-:W-:Y:S06]  /*22d0*/  BRA `(.L_x_96) ;  /* 0x0000000c00d07947 */ /* 0x000fec0003800000 */
.L_x_95:
[----:B------:R-:W-:Y:S01]  /*22e0*/  ISETP.GE.AND P0, PT, R2, 0x1, PT ;  /* 0x000000010200780c */ /* 0x000fe20003f06270 */
[----:B------:R-:W-:Y:S01]  /*22f0*/  IMAD.MOV.U32 R4, RZ, RZ, RZ ;  /* 0x000000ffff047224 */ /* 0x000fe200078e00ff */
[----:B------:R-:W-:Y:S02]  /*2300*/  CS2R R6, SRZ ;  /* 0x0000000000067805 */ /* 0x000fe4000001ff00 */
[----:B------:R-:W-:-:S09]  /*2310*/  MOV R9, RZ ;  /* 0x000000ff00097202 */ /* 0x000fd20000000f00 */
[----:B------:R-:W-:Y:S05]  /*2320*/  @!P0 BRA `(.L_x_96) ;  /* 0x0000000c00bc8947 */ /* 0x000fea0003800000 */
[----:B------:R-:W-:Y:S01]  /*2330*/  IADD3 R4, PT, PT, R12, -R23, RZ ;  /* 0x800000170c047210 */ /* 0x000fe20007ffe0ff */
[----:B------:R-:W-:Y:S01]  /*2340*/  BSSY.RECONVERGENT B2, `(.L_x_97) ;  /* 0x000007a000027945 */ /* 0x000fe20003800200 */
[----:B------:R-:W-:Y:S02]  /*2350*/  HFMA2 R9, -RZ, RZ, 0, 0 ;  /* 0x00000000ff097431 */ /* 0x000fe400000001ff */
[----:B------:R-:W-:Y:S01]  /*2360*/  IMAD.MOV.U32 R12, RZ, RZ, 0x1 ;  /* 0x00000001ff0c7424 */ /* 0x000fe200078e00ff */
[----:B------:R-:W-:Y:S02]  /*2370*/  ISETP.GT.U32.AND P0, PT, R4, -0x4, PT ;  /* 0xfffffffc0400780c */ /* 0x000fe40003f04070 */
[----:B------:R-:W-:Y:S02]  /*2380*/  CS2R R6, SRZ ;  /* 0x0000000000067805 */ /* 0x000fe4000001ff00 */
[----:B------:R-:W-:-:S09]  /*2390*/  MOV R4, RZ ;  /* 0x000000ff00047202 */ /* 0x000fd20000000f00 */
[----:B------:R-:W-:Y:S05]  /*23a0*/  @P0 BRA `(.L_x_98) ;  /* 0x0000000400cc0947 */ /* 0x000fea0003800000 */
[----:B------:R-:W0:Y:S01]  /*23b0*/  LDCU.64 UR6, c[0x0][0x388] ;  /* 0x00007100ff0677ac */ /* 0x000e220008000a00 */
[----:B------:R-:W-:Y:S01]  /*23c0*/  SHF.R.S32.HI R12, RZ, 0x1f, R3 ;  /* 0x0000001fff0c7819 */ /* 0x000fe20000011403 */
[----:B------:R-:W-:Y:S01]  /*23d0*/  BSSY.RECONVERGENT B3, `(.L_x_99) ;  /* 0x000006f000037945 */ /* 0x000fe20003800200 */
[C---:B------:R-:W-:Y:S02]  /*23e0*/  SHF.L.U64.HI R21, R0.reuse, 0x2, R11 ;  /* 0x0000000200157819 */ /* 0x040fe4000001020b */
[C---:B------:R-:W-:Y:S02]  /*23f0*/  SHF.L.U64.HI R12, R3.reuse, 0x2, R12 ;  /* 0x00000002030c7819 */ /* 0x040fe4000001020c */
[----:B------:R-:W-:Y:S02]  /*2400*/  MOV R9, RZ ;  /* 0x000000ff00097202 */ /* 0x000fe40000000f00 */
[----:B0-----:R-:W-:Y:S02]  /*2410*/  LEA R18, P0, -R3, UR6, 0x2 ;  /* 0x0000000603127c11 */ /* 0x001fe4000f8011ff */
[----:B------:R-:W-:-:S02]  /*2420*/  LEA R20, P1, -R0, UR6, 0x2 ;  /* 0x0000000600147c11 */ /* 0x000fc4000f8211ff */
[----:B------:R-:W-:Y:S02]  /*2430*/  IADD3.X R19, PT, PT, ~R12, UR7, RZ, P0, !PT ;  /* 0x000000070c137c10 */ /* 0x000fe400087fe5ff */
[----:B------:R-:W-:Y:S02]  /*2440*/  IADD3.X R21, PT, PT, ~R21, UR7, RZ, P1, !PT ;  /* 0x0000000715157c10 */ /* 0x000fe40008ffe5ff */
[----:B------:R-:W-:-:S07]  /*2450*/  MOV R12, RZ ;  /* 0x000000ff000c7202 */ /* 0x000fce0000000f00 */
.L_x_100:
[----:B------:R-:W-:-:S04]  /*2460*/  IMAD.WIDE R22, R31, 0x4, R20 ;  /* 0x000000041f167825 */ /* 0x000fc800078e0214 */
[C---:B------:R-:W-:Y:S01]  /*2470*/  IMAD.WIDE R26, R31.reuse, 0x4, R18 ;  /* 0x000000041f1a7825 */ /* 0x040fe200078e0212 */
[----:B------:R-:W2:Y:S03]  /*2480*/  LDG.E.CONSTANT R29, desc[UR4][R22.64+0x4] ;  /* 0x00000404161d7981 */ /* 0x000ea6000c1e9900 */
[----:B------:R-:W-:Y:S01]  /*2490*/  IMAD.WIDE R24, R31, 0x4, R16 ;  /* 0x000000041f187825 */ /* 0x000fe200078e0210 */
[----:B------:R-:W2:Y:S04]  /*24a0*/  LDG.E.CONSTANT R32, desc[UR4][R26.64+0x4] ;  /* 0x000004041a207981 */ /* 0x000ea8000c1e9900 */
[----:B------:R-:W3:Y:S04]  /*24b0*/  LDG.E.CONSTANT R28, desc[UR4][R24.64+0x4] ;  /* 0x00000404181c7981 */ /* 0x000ee8000c1e9900 */
[----:B------:R-:W4:Y:S01]  /*24c0*/  LDG.E.CONSTANT R34, desc[UR4][R22.64+0x8] ;  /* 0x0000080416227981 */ /* 0x000f22000c1e9900 */
[----:B--2---:R-:W-:-:S03]  /*24d0*/  FADD R29, R29, R32 ;  /* 0x000000201d1d7221 */ /* 0x004fc60000000000 */
[----:B------:R-:W2:Y:S01]  /*24e0*/  LDG.E.CONSTANT R32, desc[UR4][R24.64+0x8] ;  /* 0x0000080418207981 */ /* 0x000ea2000c1e9900 */
[----:B---3--:R-:W-:-:S04]  /*24f0*/  FFMA R28, R28, R29, -2 ;  /* 0xc00000001c1c7423 */ /* 0x008fc8000000001d */
[----:B------:R-:W-:Y:S01]  /*2500*/  FMUL R33, R28, 100 ;  /* 0x42c800001c217820 */ /* 0x000fe20000400000 */
[----:B------:R-:W-:-:S03]  /*2510*/  VIADD R28, R12, 0x1 ;  /* 0x000000010c1c7836 */ /* 0x000fc60000000000 */
[C---:B------:R-:W-:Y:S01]  /*2520*/  FADD R29, R33.reuse, R4 ;  /* 0x00000004211d7221 */ /* 0x040fe20000000000 */
[----:B------:R-:W-:Y:S02]  /*2530*/  FSETP.GE.AND P0, PT, |R4|, |R33|, PT ;  /* 0x400000210400720b */ /* 0x000fe40003f06200 */
[----:B------:R-:W-:Y:S01]  /*2540*/  I2FP.F32.U32 R28, R28 ;  /* 0x0000001c001c7245 */ /* 0x000fe20000201000 */
[----:B------:R-:W-:-:S04]  /*2550*/  FADD R37, R33, -R29 ;  /* 0x8000001d21257221 */ /* 0x000fc80000000000 */
[----:B------:R-:W-:Y:S01]  /*2560*/  FMUL R35, R33, R28 ;  /* 0x0000001c21237220 */ /* 0x000fe20000400000 */
[--C-:B------:R-:W-:Y:S01]  /*2570*/  FADD R28, R37, R4.reuse ;  /* 0x00000004251c7221 */ /* 0x100fe20000000000 */
[----:B------:R-:W-:-:S04]  /*2580*/  FADD R4, -R29, R4 ;  /* 0x000000041d047221 */ /* 0x000fc80000000100 */
[----:B------:R-:W-:Y:S01]  /*2590*/  @P0 FADD R28, R33, R4 ;  /* 0x00000004211c0221 */ /* 0x000fe20000000000 */
[----:B------:R-:W-:-:S04]  /*25a0*/  FADD R33, R35, R6 ;  /* 0x0000000623217221 */ /* 0x000fc80000000000 */
[----:B------:R-:W-:-:S04]  /*25b0*/  FADD R37, R35, -R33 ;  /* 0x8000002123257221 */ /* 0x000fc80000000000 */
[--C-:B------:R-:W-:Y:S02]  /*25c0*/  FADD R4, R37, R6.reuse ;  /* 0x0000000625047221 */ /* 0x100fe40000000000 */
[----:B------:R-:W4:Y:S01]  /*25d0*/  LDG.E.CONSTANT R37, desc[UR4][R26.64+0x8] ;  /* 0x000008041a257981 */ /* 0x000f22000c1e9900 */
[----:B------:R-:W-:Y:S01]  /*25e0*/  FSETP.GE.AND P0, PT, |R6|, |R35|, PT ;  /* 0x400000230600720b */ /* 0x000fe20003f06200 */
[----:B------:R-:W-:-:S12]  /*25f0*/  FADD R6, -R33, R6 ;  /* 0x0000000621067221 */ /* 0x000fd80000000100 */
[----:B------:R-:W-:Y:S02]  /*2600*/  @P0 FADD R4, R35, R6 ;  /* 0x0000000623040221 */ /* 0x000fe40000000000 */
[----:B------:R-:W3:Y:S04]  /*2610*/  LDG.E.CONSTANT R6, desc[UR4][R22.64+0xc] ;  /* 0x00000c0416067981 */ /* 0x000ee8000c1e9900 */
[----:B------:R-:W3:Y:S01]  /*2620*/  LDG.E.CONSTANT R35, desc[UR4][R26.64+0xc] ;  /* 0x00000c041a237981 */ /* 0x000ee2000c1e9900 */
[----:B------:R-:W-:Y:S01]  /*2630*/  FADD R7, R28, R7 ;  /* 0x000000071c077221 */ /* 0x000fe20000000000 */
[----:B------:R-:W-:Y:S02]  /*2640*/  IADD3 R28, PT, PT, R12, 0x2, RZ ;  /* 0x000000020c1c7810 */ /* 0x000fe40007ffe0ff */
[----:B------:R-:W5:Y:S04]  /*2650*/  LDG.E.CONSTANT R22, desc[UR4][R22.64+0x10] ;  /* 0x0000100416167981 */ /* 0x000f68000c1e9900 */
[----:B------:R-:W5:Y:S01]  /*2660*/  LDG.E.CONSTANT R27, desc[UR4][R26.64+0x10] ;  /* 0x000010041a1b7981 */ /* 0x000f62000c1e9900 */
[----:B----4-:R-:W-:-:S04]  /*2670*/  FADD R37, R34, R37 ;  /* 0x0000002522257221 */ /* 0x010fc80000000000 */
[----:B--2---:R-:W-:-:S04]  /*2680*/  FFMA R32, R32, R37, -2 ;  /* 0xc000000020207423 */ /* 0x004fc80000000025 */
[----:B------:R-:W-:Y:S01]  /*2690*/  FMUL R36, R32, 100 ;  /* 0x42c8000020247820 */ /* 0x000fe20000400000 */
[----:B------:R-:W-:-:S03]  /*26a0*/  I2FP.F32.U32 R37, R28 ;  /* 0x0000001c00257245 */ /* 0x000fc60000201000 */
[C---:B------:R-:W-:Y:S01]  /*26b0*/  FADD R32, R29.reuse, R36 ;  /* 0x000000241d207221 */ /* 0x040fe20000000000 */
[----:B------:R-:W-:-:S03]  /*26c0*/  FSETP.GE.AND P0, PT, |R29|, |R36|, PT ;  /* 0x400000241d00720b */ /* 0x000fc60003f06200 */
[C---:B------:R-:W-:Y:S01]  /*26d0*/  FADD R28, R36.reuse, -R32 ;  /* 0x80000020241c7221 */ /* 0x040fe20000000000 */
[----:B------:R-:W-:-:S03]  /*26e0*/  FMUL R34, R36, R37 ;  /* 0x0000002524227220 */ /* 0x000fc60000400000 */
[C---:B------:R-:W-:Y:S01]  /*26f0*/  FADD R28, R29.reuse, R28 ;  /* 0x0000001c1d1c7221 */ /* 0x040fe20000000000 */
[----:B------:R-:W-:-:S05]  /*2700*/  FADD R29, R29, -R32 ;  /* 0x800000201d1d7221 */ /* 0x000fca0000000000 */
[----:B------:R-:W-:Y:S01]  /*2710*/  @P0 FADD R28, R36, R29 ;  /* 0x0000001d241c0221 */ /* 0x000fe20000000000 */
[C---:B------:R-:W-:Y:S01]  /*2720*/  FADD R36, R33.reuse, R34 ;  /* 0x0000002221247221 */ /* 0x040fe20000000000 */
[----:B------:R-:W-:-:S03]  /*2730*/  FSETP.GE.AND P0, PT, |R33|, |R34|, PT ;  /* 0x400000222100720b */ /* 0x000fc60003f06200 */
[----:B------:R-:W-:-:S04]  /*2740*/  FADD R29, R34, -R36 ;  /* 0x80000024221d7221 */ /* 0x000fc80000000000 */
[C---:B------:R-:W-:Y:S01]  /*2750*/  FADD R29, R33.reuse, R29 ;  /* 0x0000001d211d7221 */ /* 0x040fe20000000000 */
[----:B------:R-:W-:-:S05]  /*2760*/  FADD R33, R33, -R36 ;  /* 0x8000002421217221 */ /* 0x000fca0000000000 */
[----:B------:R-:W-:Y:S02]  /*2770*/  @P0 FADD R29, R34, R33 ;  /* 0x00000021221d0221 */ /* 0x000fe40000000000 */
[----:B------:R-:W2:Y:S01]  /*2780*/  LDG.E.CONSTANT R33, desc[UR4][R24.64+0xc] ;  /* 0x00000c0418217981 */ /* 0x000ea2000c1e9900 */
[----:B---3--:R-:W-:-:S03]  /*2790*/  FADD R34, R6, R35 ;  /* 0x0000002306227221 */ /* 0x008fc60000000000 */
[----:B------:R0:W3:Y:S02]  /*27a0*/  LDG.E.CONSTANT R6, desc[UR4][R24.64+0x10] ;  /* 0x0000100418067981 */ /* 0x0000e4000c1e9900 */
[----:B0-----:R-:W-:-:S04]  /*27b0*/  IADD3 R24, PT, PT, R5, R8, RZ ;  /* 0x0000000805187210 */ /* 0x001fc80007ffe0ff */
[----:B------:R-:W-:Y:S01]  /*27c0*/  VIADDMNMX R23, R24, 0x1, R13, !PT ;  /* 0x0000000118177846 */ /* 0x000fe2000780010d */
[----:B-----5:R-:W-:-:S04]  /*27d0*/  FADD R27, R22, R27 ;  /* 0x0000001b161b7221 */ /* 0x020fc80000000000 */
[----:B------:R-:W-:Y:S02]  /*27e0*/  IMAD.IADD R23, R23, 0x1, -R24 ;  /* 0x0000000117177824 */ /* 0x000fe400078e0a18 */
[----:B------:R-:W-:Y:S01]  /*27f0*/  FADD R7, R7, R28 ;  /* 0x0000001c07077221 */ /* 0x000fe20000000000 */
[----:B------:R-:W-:Y:S01]  /*2800*/  IADD3 R31, PT, PT, R31, 0x4, RZ ;  /* 0x000000041f1f7810 */ /* 0x000fe20007ffe0ff */
[----:B--2---:R-:W-:-:S04]  /*2810*/  FFMA R33, R33, R34, -2 ;  /* 0xc000000021217423 */ /* 0x004fc80000000022 */
[----:B------:R-:W-:Y:S01]  /*2820*/  FMUL R35, R33, 100 ;  /* 0x42c8000021237820 */ /* 0x000fe20000400000 */
[----:B------:R-:W-:-:S03]  /*2830*/  IADD3 R34, PT, PT, R12, 0x3, RZ ;  /* 0x000000030c227810 */ /* 0x000fc60007ffe0ff */
[C---:B------:R-:W-:Y:S01]  /*2840*/  FADD R33, R32.reuse, R35 ;  /* 0x0000002320217221 */ /* 0x040fe20000000000 */
[----:B------:R-:W-:Y:S02]  /*2850*/  FSETP.GE.AND P0, PT, |R32|, |R35|, PT ;  /* 0x400000232000720b */ /* 0x000fe40003f06200 */
[----:B------:R-:W-:Y:S01]  /*2860*/  I2FP.F32.U32 R26, R34 ;  /* 0x00000022001a7245 */ /* 0x000fe20000201000 */
[----:B------:R-:W-:-:S04]  /*2870*/  FADD R37, R35, -R33 ;  /* 0x8000002123257221 */ /* 0x000fc80000000000 */
[C---:B------:R-:W-:Y:S01]  /*2880*/  FADD R34, R32.reuse, R37 ;  /* 0x0000002520227221 */ /* 0x040fe20000000000 */
[----:B------:R-:W-:Y:S01]  /*2890*/  FADD R32, R32, -R33 ;  /* 0x8000002120207221 */ /* 0x000fe20000000000 */
[----:B------:R-:W-:Y:S01]  /*28a0*/  FMUL R25, R35, R26 ;  /* 0x0000001a23197220 */ /* 0x000fe20000400000 */
[----:B------:R-:W-:-:S03]  /*28b0*/  IADD3 R12, PT, PT, R12, 0x4, RZ ;  /* 0x000000040c0c7810 */ /* 0x000fc60007ffe0ff */
[----:B------:R-:W-:Y:S01]  /*28c0*/  @P0 FADD R34, R35, R32 ;  /* 0x0000002023220221 */ /* 0x000fe20000000000 */
[----:B------:R-:W-:Y:S01]  /*28d0*/  LOP3.LUT R35, R23, 0xfffffffc, RZ, 0xc0, !PT ;  /* 0xfffffffc17237812 */ /* 0x000fe200078ec0ff */
[C---:B------:R-:W-:Y:S01]  /*28e0*/  FADD R23, R36.reuse, R25 ;  /* 0x0000001924177221 */ /* 0x040fe20000000000 */
[----:B------:R-:W-:Y:S01]  /*28f0*/  FSETP.GE.AND P0, PT, |R36|, |R25|, PT ;  /* 0x400000192400720b */ /* 0x000fe20003f06200 */
[----:B---3--:R-:W-:Y:S01]  /*2900*/  FFMA R6, R6, R27, -2 ;  /* 0xc000000006067423 */ /* 0x008fe2000000001b */
[----:B------:R-:W-:Y:S01]  /*2910*/  ISETP.NE.AND P2, PT, R12, R35, PT ;  /* 0x000000230c00720c */ /* 0x000fe20003f45270 */
[----:B------:R-:W-:Y:S01]  /*2920*/  FADD R27, R25, -R23 ;  /* 0x80000017191b7221 */ /* 0x000fe20000000000 */
[----:B------:R-:W-:Y:S01]  /*2930*/  I2FP.F32.U32 R35, R12 ;  /* 0x0000000c00237245 */ /* 0x000fe20000201000 */
[----:B------:R-:W-:Y:S01]  /*2940*/  FMUL R22, R6, 100 ;  /* 0x42c8000006167820 */ /* 0x000fe20000400000 */
[----:B------:R-:W-:Y:S01]  /*2950*/  FADD R26, R4, R9 ;  /* 0x00000009041a7221 */ /* 0x000fe20000000000 */
[C---:B------:R-:W-:Y:S01]  /*2960*/  FADD R9, R36.reuse, R27 ;  /* 0x0000001b24097221 */ /* 0x040fe20000000000 */
[----:B------:R-:W-:Y:S01]  /*2970*/  FADD R36, R36, -R23 ;  /* 0x8000001724247221 */ /* 0x000fe20000000000 */
[----:B------:R-:W-:Y:S01]  /*2980*/  FMUL R24, R22, R35 ;  /* 0x0000002316187220 */ /* 0x000fe20000400000 */
[----:B------:R-:W-:-:S03]  /*2990*/  FADD R4, R33, R22 ;  /* 0x0000001621047221 */ /* 0x000fc60000000000 */
[----:B------:R-:W-:Y:S01]  /*29a0*/  @P0 FADD R9, R25, R36 ;  /* 0x0000002419090221 */ /* 0x000fe20000000000 */
[----:B------:R-:W-:Y:S01]  /*29b0*/  FSETP.GE.AND P0, PT, |R33|, |R22|, PT ;  /* 0x400000162100720b */ /* 0x000fe20003f06200 */
[C---:B------:R-:W-:Y:S01]  /*29c0*/  FADD R6, R23.reuse, R24 ;  /* 0x0000001817067221 */ /* 0x040fe20000000000 */
[----:B------:R-:W-:Y:S01]  /*29d0*/  FSETP.GE.AND P1, PT, |R23|, |R24|, PT ;  /* 0x400000181700720b */ /* 0x000fe20003f26200 */
[----:B------:R-:W-:Y:S02]  /*29e0*/  FADD R28, R22, -R4 ;  /* 0x80000004161c7221 */ /* 0x000fe40000000000 */
[----:B------:R-:W-:Y:S01]  /*29f0*/  FADD R32, R24, -R6 ;  /* 0x8000000618207221 */ /* 0x000fe20000000000 */
[----:B------:R-:W-:Y:S01]  /*2a00*/  FADD R26, R26, R29 ;  /* 0x0000001d1a1a7221 */ /* 0x000fe20000000000 */
[C---:B------:R-:W-:Y:S01]  /*2a10*/  FADD R28, R33.reuse, R28 ;  /* 0x0000001c211c7221 */ /* 0x040fe20000000000 */
[----:B------:R-:W-:Y:S01]  /*2a20*/  FADD R33, R33, -R4 ;  /* 0x8000000421217221 */ /* 0x000fe20000000000 */
[C---:B------:R-:W-:Y:S01]  /*2a30*/  FADD R32, R23.reuse, R32 ;  /* 0x0000002017207221 */ /* 0x040fe20000000000 */
[----:B------:R-:W-:Y:S01]  /*2a40*/  FADD R23, R23, -R6 ;  /* 0x8000000617177221 */ /* 0x000fe20000000000 */
[----:B------:R-:W-:Y:S01]  /*2a50*/  FADD R7, R7, R34 ;  /* 0x0000002207077221 */ /* 0x000fe20000000000 */
[----:B------:R-:W-:Y:S01]  /*2a60*/  FADD R9, R26, R9 ;  /* 0x000000091a097221 */ /* 0x000fe20000000000 */
[----:B------:R-:W-:-:S02]  /*2a70*/  @P0 FADD R28, R22, R33 ;  /* 0x00000021161c0221 */ /* 0x000fc40000000000 */
[----:B------:R-:W-:Y:S02]  /*2a80*/  @P1 FADD R32, R24, R23 ;  /* 0x0000001718201221 */ /* 0x000fe40000000000 */
[----:B------:R-:W-:Y:S02]  /*2a90*/  FADD R7, R7, R28 ;  /* 0x0000001c07077221 */ /* 0x000fe40000000000 */
[----:B------:R-:W-:Y:S01]  /*2aa0*/  FADD R9, R9, R32 ;  /* 0x0000002009097221 */ /* 0x000fe20000000000 */
[----:B------:R-:W-:Y:S06]  /*2ab0*/  @P2 BRA `(.L_x_100) ;  /* 0xfffffff800682947 */ /* 0x000fec000383ffff */
[----:B------:R-:W-:Y:S05]  /*2ac0*/  BSYNC.RECONVERGENT B3 ;  /* 0x0000000000037941 */ /* 0x000fea0003800200 */
.L_x_99:
[----:B------:R-:W-:-:S07]  /*2ad0*/  IADD3 R12, PT, PT, R12, 0x1, RZ ;  /* 0x000000010c0c7810 */ /* 0x000fce0007ffe0ff */
.L_x_98:
[----:B------:R-:W-:Y:S05]  /*2ae0*/  BSYNC.RECONVERGENT B2 ;  /* 0x0000000000027941 */ /* 0x000fea0003800200 */
.L_x_97:
[----:B------:R-:W-:-:S05]  /*2af0*/  IMAD.IADD R18, R5, 0x1, R8 ;  /* 0x0000000105127824 */ /* 0x000fca00078e0208 */
[----:B------:R-:W-:-:S04]  /*2b00*/  VIADDMNMX R19, R18, 0x1, R13, !PT ;  /* 0x0000000112137846 */ /* 0x000fc8000780010d */
[----:B------:R-:W-:-:S04]  /*2b10*/  IADD3 R18, PT, PT, -R18, R19, RZ ;  /* 0x0000001312127210 */ /* 0x000fc80007ffe1ff */
[----:B------:R-:W-:-:S13]  /*2b20*/  LOP3.LUT P0, RZ, R18, 0x3, RZ, 0xc0, !PT ;  /* 0x0000000312ff7812 */ /* 0x000fda000780c0ff */
[----:B------:R-:W-:Y:S05]  /*2b30*/  @!P0 BRA `(.L_x_96) ;  /* 0x0000000400b88947 */ /* 0x000fea0003800000 */
[----:B------:R-:W0:Y:S01]  /*2b40*/  LDCU.U16 UR6, c[0x0][0x394] ;  /* 0x00007280ff0677ac */ /* 0x000e220008000400 */
[----:B------:R-:W-:Y:S01]  /*2b50*/  VIMNMX R18, PT, PT, R0, R3, !PT ;  /* 0x0000000300127248 */ /* 0x000fe20007fe0100 */
[----:B------:R-:W-:Y:S03]  /*2b60*/  BSSY.RECONVERGENT B2, `(.L_x_101) ;  /* 0x0000046000027945 */ /* 0x000fe60003800200 */
[----:B0-----:R-:W-:-:S04]  /*2b70*/  IADD3 R21, PT, PT, R18, UR6, RZ ;  /* 0x0000000612157c10 */ /* 0x001fc8000fffe0ff */
[----:B------:R-:W-:-:S05]  /*2b80*/  IADD3 R18, PT, PT, R21, R10, RZ ;  /* 0x0000000a15127210 */ /* 0x000fca0007ffe0ff */
[----:B------:R-:W-:-:S05]  /*2b90*/  IMAD.MOV R18, RZ, RZ, -R18 ;  /* 0x000000ffff127224 */ /* 0x000fca00078e0a12 */
[----:B------:R-:W-:-:S04]  /*2ba0*/  PRMT R18, R18, 0x7710, RZ ;  /* 0x0000771012127816 */ /* 0x000fc800000000ff */
[----:B------:R-:W-:-:S04]  /*2bb0*/  IADD3 R18, PT, PT, R19, R18, RZ ;  /* 0x0000001213127210 */ /* 0x000fc80007ffe0ff */
[C---:B------:R-:W-:Y:S02]  /*2bc0*/  LOP3.LUT R19, R18.reuse, 0x3, RZ, 0xc0, !PT ;  /* 0x0000000312137812 */ /* 0x040fe400078ec0ff */
[----:B------:R-:W-:Y:S02]  /*2bd0*/  LOP3.LUT R18, R18, 0x1, RZ, 0xc0, !PT ;  /* 0x0000000112127812 */ /* 0x000fe400078ec0ff */
[----:B------:R-:W-:Y:S02]  /*2be0*/  ISETP.NE.AND P1, PT, R19, 0x1, PT ;  /* 0x000000011300780c */ /* 0x000fe40003f25270 */
[----:B------:R-:W-:-:S11]  /*2bf0*/  ISETP.NE.U32.AND P0, PT, R18, 0x1, PT ;  /* 0x000000011200780c */ /* 0x000fd60003f05070 */
[----:B------:R-:W-:Y:S05]  /*2c00*/  @!P1 BRA `(.L_x_102) ;  /* 0x0000000000ec9947 */ /* 0x000fea0003800000 */
[----:B------:R-:W0:Y:S01]  /*2c10*/  LDCU.64 UR6, c[0x0][0x388] ;  /* 0x00007100ff0677ac */ /* 0x000e220008000a00 */
[----:B------:R-:W-:Y:S02]  /*2c20*/  SHF.R.S32.HI R18, RZ, 0x1f, R31 ;  /* 0x0000001fff127819 */ /* 0x000fe4000001141f */
[----:B------:R-:W-:Y:S02]  /*2c30*/  SHF.R.S32.HI R23, RZ, 0x1f, R3 ;  /* 0x0000001fff177819 */ /* 0x000fe40000011403 */
[-C--:B------:R-:W-:Y:S02]  /*2c40*/  IADD3 R21, P2, PT, -R3, R31.reuse, RZ ;  /* 0x0000001f03157210 */ /* 0x080fe40007f5e1ff */
[----:B------:R-:W-:Y:S02]  /*2c50*/  IADD3 R19, P1, PT, -R0, R31, RZ ;  /* 0x0000001f00137210 */ /* 0x000fe40007f3e1ff */
[-C--:B------:R-:W-:Y:S02]  /*2c60*/  IADD3.X R22, PT, PT, ~R23, R18.reuse, RZ, P2, !PT ;  /* 0x0000001217167210 */ /* 0x080fe400017fe5ff */
[----:B------:R-:W-:-:S02]  /*2c70*/  IADD3.X R24, PT, PT, ~R11, R18, RZ, P1, !PT ;  /* 0x000000120b187210 */ /* 0x000fc40000ffe5ff */
[----:B0-----:R-:W-:Y:S02]  /*2c80*/  LEA R18, P1, R19, UR6, 0x2 ;  /* 0x0000000613127c11 */ /* 0x001fe4000f8210ff */
[----:B------:R-:W-:Y:S02]  /*2c90*/  LEA R20, P2, R21, UR6, 0x2 ;  /* 0x0000000615147c11 */ /* 0x000fe4000f8410ff */
[----:B------:R-:W-:Y:S02]  /*2ca0*/  LEA.HI.X R19, R19, UR7, R24, 0x2, P1 ;  /* 0x0000000713137c11 */ /* 0x000fe400088f1418 */
[----:B------:R-:W-:Y:S01]  /*2cb0*/  LEA.HI.X R21, R21, UR7, R22, 0x2, P2 ;  /* 0x0000000715157c11 */ /* 0x000fe200090f1416 */
[C---:B------:R-:W-:Y:S02]  /*2cc0*/  IMAD.WIDE R22, R31.reuse, 0x4, R16 ;  /* 0x000000041f167825 */ /* 0x040fe400078e0210 */
[----:B------:R-:W2:Y:S04]  /*2cd0*/  LDG.E.CONSTANT R25, desc[UR4][R18.64+0x4] ;  /* 0x0000040412197981 */ /* 0x000ea8000c1e9900 */
[----:B------:R-:W2:Y:S04]  /*2ce0*/  LDG.E.CONSTANT R26, desc[UR4][R20.64+0x4] ;  /* 0x00000404141a7981 */ /* 0x000ea8000c1e9900 */
[----:B------:R-:W3:Y:S04]  /*2cf0*/  LDG.E.CONSTANT R24, desc[UR4][R22.64+0x4] ;  /* 0x0000040416187981 */ /* 0x000ee8000c1e9900 */
[----:B------:R-:W4:Y:S04]  /*2d00*/  LDG.E.CONSTANT R28, desc[UR4][R18.64+0x8] ;  /* 0x00000804121c7981 */ /* 0x000f28000c1e9900 */
[----:B------:R-:W4:Y:S04]  /*2d10*/  LDG.E.CONSTANT R29, desc[UR4][R20.64+0x8] ;  /* 0x00000804141d7981 */ /* 0x000f28000c1e9900 */
[----:B------:R-:W5:Y:S01]  /*2d20*/  LDG.E.CONSTANT R27, desc[UR4][R22.64+0x8] ;  /* 0x00000804161b7981 */ /* 0x000f62000c1e9900 */
[----:B------:R-:W-:Y:S01]  /*2d30*/  IADD3 R31, PT, PT, R31, 0x2, RZ ;  /* 0x000000021f1f7810 */ /* 0x000fe20007ffe0ff */
[----:B--2---:R-:W-:-:S04]  /*2d40*/  FADD R25, R25, R26 ;  /* 0x0000001a19197221 */ /* 0x004fc80000000000 */
[----:B---3--:R-:W-:Y:S01]  /*2d50*/  FFMA R25, R24, R25, -2 ;  /* 0xc000000018197423 */ /* 0x008fe20000000019 */
[----:B------:R-:W-:Y:S01]  /*2d60*/  I2FP.F32.U32 R24, R12 ;  /* 0x0000000c00187245 */ /* 0x000fe20000201000 */
[----:B------:R-:W-:Y:S02]  /*2d70*/  VIADD R26, R12, 0x1 ;  /* 0x000000010c1a7836 */ /* 0x000fe40000000000 */
[----:B------:R-:W-:Y:S01]  /*2d80*/  FMUL R25, R25, 100 ;  /* 0x42c8000019197820 */ /* 0x000fe20000400000 */
[----:B----4-:R-:W-:-:S04]  /*2d90*/  FADD R28, R28, R29 ;  /* 0x0000001d1c1c7221 */ /* 0x010fc80000000000 */
[----:B-----5:R-:W-:Y:S01]  /*2da0*/  FFMA R28, R27, R28, -2 ;  /* 0xc00000001b1c7423 */ /* 0x020fe2000000001c */
[C---:B------:R-:W-:Y:S01]  /*2db0*/  FMUL R27, R25.reuse, R24 ;  /* 0x00000018191b7220 */ /* 0x040fe20000400000 */
[----:B------:R-:W-:Y:S01]  /*2dc0*/  I2FP.F32.U32 R26, R26 ;  /* 0x0000001a001a7245 */ /* 0x000fe20000201000 */
[C---:B------:R-:W-:Y:S01]  /*2dd0*/  FADD R18, R4.reuse, R25 ;  /* 0x0000001904127221 */ /* 0x040fe20000000000 */
[----:B------:R-:W-:Y:S01]  /*2de0*/  FSETP.GE.AND P1, PT, |R4|, |R25|, PT ;  /* 0x400000190400720b */ /* 0x000fe20003f26200 */
[----:B------:R-:W-:Y:S01]  /*2df0*/  FMUL R21, R28, 100 ;  /* 0x42c800001c157820 */ /* 0x000fe20000400000 */
[C---:B------:R-:W-:Y:S01]  /*2e00*/  FADD R24, R6.reuse, R27 ;  /* 0x0000001b06187221 */ /* 0x040fe20000000000 */
[----:B------:R-:W-:Y:S01]  /*2e10*/  FSETP.GE.AND P2, PT, |R6|, |R27|, PT ;  /* 0x4000001b0600720b */ /* 0x000fe20003f46200 */
[----:B------:R-:W-:Y:S01]  /*2e20*/  FADD R23, R25, -R18 ;  /* 0x8000001219177221 */ /* 0x000fe20000000000 */
[----:B------:R-:W-:Y:S01]  /*2e30*/  FMUL R19, R21, R26 ;  /* 0x0000001a15137220 */ /* 0x000fe20000400000 */
[----:B------:R-:W-:Y:S01]  /*2e40*/  FADD R29, R27, -R24 ;  /* 0x800000181b1d7221 */ /* 0x000fe20000000000 */
[C---:B------:R-:W-:Y:S01]  /*2e50*/  FADD R20, R4.reuse, -R18 ;  /* 0x8000001204147221 */ /* 0x040fe20000000000 */
[----:B------:R-:W-:Y:S01]  /*2e60*/  FADD R22, R4, R23 ;  /* 0x0000001704167221 */ /* 0x000fe20000000000 */
[C---:B------:R-:W-:Y:S01]  /*2e70*/  FADD R26, R6.reuse, -R24 ;  /* 0x80000018061a7221 */ /* 0x040fe20000000000 */
[----:B------:R-:W-:Y:S01]  /*2e80*/  FADD R28, R6, R29 ;  /* 0x0000001d061c7221 */ /* 0x000fe20000000000 */
[C---:B------:R-:W-:Y:S01]  /*2e90*/  FSETP.GE.AND P3, PT, |R18|.reuse, |R21|, PT ;  /* 0x400000151200720b */ /* 0x040fe20003f66200 */
[----:B------:R-:W-:Y:S01]  /*2ea0*/  FADD R4, R18, R21 ;  /* 0x0000001512047221 */ /* 0x000fe20000000000 */
[C---:B------:R-:W-:Y:S01]  /*2eb0*/  FSETP.GE.AND P4, PT, |R24|.reuse, |R19|, PT ;  /* 0x400000131800720b */ /* 0x040fe20003f86200 */
[----:B------:R-:W-:Y:S01]  /*2ec0*/  FADD R6, R24, R19 ;  /* 0x0000001318067221 */ /* 0x000fe20000000000 */
[----:B------:R-:W-:Y:S01]  /*2ed0*/  @P1 FADD R22, R25, R20 ;  /* 0x0000001419161221 */ /* 0x000fe20000000000 */
[----:B------:R-:W-:-:S02]  /*2ee0*/  FADD R23, R21, -R4 ;  /* 0x8000000415177221 */ /* 0x000fc40000000000 */
[----:B------:R-:W-:Y:S01]  /*2ef0*/  FADD R25, R19, -R6 ;  /* 0x8000000613197221 */ /* 0x000fe20000000000 */
[----:B------:R-:W-:Y:S01]  /*2f00*/  @P2 FADD R28, R27, R26 ;  /* 0x0000001a1b1c2221 */ /* 0x000fe20000000000 */
[C---:B------:R-:W-:Y:S01]  /*2f10*/  FADD R20, R18.reuse, R23 ;  /* 0x0000001712147221 */ /* 0x040fe20000000000 */
[----:B------:R-:W-:Y:S01]  /*2f20*/  FADD R18, R18, -R4 ;  /* 0x8000000412127221 */ /* 0x000fe20000000000 */
[C---:B------:R-:W-:Y:S01]  /*2f30*/  FADD R26, R24.reuse, R25 ;  /* 0x00000019181a7221 */ /* 0x040fe20000000000 */
[----:B------:R-:W-:Y:S01]  /*2f40*/  FADD R24, R24, -R6 ;  /* 0x8000000618187221 */ /* 0x000fe20000000000 */
[----:B------:R-:W-:Y:S01]  /*2f50*/  FADD R7, R7, R22 ;  /* 0x0000001607077221 */ /* 0x000fe20000000000 */
[----:B------:R-:W-:Y:S01]  /*2f60*/  @P3 FADD R20, R21, R18 ;  /* 0x0000001215143221 */ /* 0x000fe20000000000 */
[----:B------:R-:W-:Y:S01]  /*2f70*/  FADD R9, R9, R28 ;  /* 0x0000001c09097221 */ /* 0x000fe20000000000 */
[----:B------:R-:W-:Y:S01]  /*2f80*/  @P4 FADD R26, R19, R24 ;  /* 0x00000018131a4221 */ /* 0x000fe20000000000 */
[----:B------:R-:W-:Y:S01]  /*2f90*/  IADD3 R12, PT, PT, R12, 0x2, RZ ;  /* 0x000000020c0c7810 */ /* 0x000fe20007ffe0ff */
[----:B------:R-:W-:-:S02]  /*2fa0*/  FADD R7, R7, R20 ;  /* 0x0000001407077221 */ /* 0x000fc40000000000 */
[----:B------:R-:W-:-:S07]  /*2fb0*/  FADD R9, R9, R26 ;  /* 0x0000001a09097221 */ /* 0x000fce0000000000 */
.L_x_102:
[----:B------:R-:W-:Y:S05]  /*2fc0*/  BSYNC.RECONVERGENT B2 ;  /* 0x0000000000027941 */ /* 0x000fea0003800200 */
.L_x_101:
[----:B------:R-:W-:Y:S05]  /*2fd0*/  @P0 BRA `(.L_x_96) ;  /* 0x0000000000900947 */ /* 0x000fea0003800000 */
[----:B------:R-:W0:Y:S01]  /*2fe0*/  LDCU.64 UR6, c[0x0][0x388] ;  /* 0x00007100ff0677ac */ /* 0x000e220008000a00 */
[----:B------:R-:W-:Y:S01]  /*2ff0*/  SHF.R.S32.HI R18, RZ, 0x1f, R31 ;  /* 0x0000001fff127819 */ /* 0x000fe2000001141f */
[----:B------:R-:W-:Y:S01]  /*3000*/  IMAD.WIDE R16, R31, 0x4, R16 ;  /* 0x000000041f107825 */ /* 0x000fe200078e0210 */
[-C--:B------:R-:W-:Y:S02]  /*3010*/  IADD3 R21, P1, PT, -R3, R31.reuse, RZ ;  /* 0x0000001f03157210 */ /* 0x080fe40007f3e1ff */
[----:B------:R-:W-:Y:S02]  /*3020*/  SHF.R.S32.HI R23, RZ, 0x1f, R3 ;  /* 0x0000001fff177819 */ /* 0x000fe40000011403 */
[----:B------:R-:W-:Y:S01]  /*3030*/  IADD3 R19, P0, PT, -R0, R31, RZ ;  /* 0x0000001f00137210 */ /* 0x000fe20007f1e1ff */
[----:B------:R-:W2:Y:S01]  /*3040*/  LDG.E.CONSTANT R16, desc[UR4][R16.64+0x4] ;  /* 0x0000040410107981 */ /* 0x000ea2000c1e9900 */
[----:B------:R-:W-:-:S03]  /*3050*/  IADD3.X R22, PT, PT, ~R23, R18, RZ, P1, !PT ;  /* 0x0000001217167210 */ /* 0x000fc60000ffe5ff */
[----:B------:R-:W-:Y:S01]  /*3060*/  IMAD.X R24, R18, 0x1, ~R11, P0 ;  /* 0x0000000112187824 */ /* 0x000fe200000e0e0b */
[----:B0-----:R-:W-:Y:S02]  /*3070*/  LEA R20, P1, R21, UR6, 0x2 ;  /* 0x0000000615147c11 */ /* 0x001fe4000f8210ff */
[----:B------:R-:W-:Y:S02]  /*3080*/  LEA R18, P0, R19, UR6, 0x2 ;  /* 0x0000000613127c11 */ /* 0x000fe4000f8010ff */
        /* <DEDUP_REMOVED lines=25> */
.L_x_96:
[----:B------:R-:W-:Y:S05]  /*3220*/  BSYNC.RECONVERGENT B1 ;  /* 0x0000000000017941 */ /* 0x000fea0003800200 */
.L_x_94:
[----:B------:R-:W-:Y:S01]  /*3230*/  I2FP.F32.S32 R12, R2 ;  /* 0x00000002000c7245 */ /* 0x000fe20000201400 */
[----:B------:R-:W-:Y:S01]  /*3240*/  FADD R18, R6, R9 ;  /* 0x0000000906127221 */ /* 0x000fe20000000000 */
[----:B------:R-:W-:Y:S01]  /*3250*/  IADD3 R16, PT, PT, R2, 0x1, RZ ;  /* 0x0000000102107810 */ /* 0x000fe20007ffe0ff */
[----:B------:R-:W-:Y:S02]  /*3260*/  BSSY.RECONVERGENT B1, `(.L_x_103) ;  /* 0x0000010000017945 */ /* 0x000fe40003800200 */
[----:B------:R-:W-:Y:S01]  /*3270*/  FMUL R12, R12, 0.5 ;  /* 0x3f0000000c0c7820 */ /* 0x000fe20000400000 */
[----:B------:R-:W-:-:S05]  /*3280*/  I2FP.F32.S32 R17, R16 ;  /* 0x0000001000117245 */ /* 0x000fca0000201400 */
        /* <DEDUP_REMOVED lines=10> */
[----:B------:R-:W-:Y:S02]  /*3330*/  MOV R17, R21 ;  /* 0x0000001500117202 */ /* 0x000fe40000000f00 */
[----:B------:R-:W-:-:S07]  /*3340*/  MOV R16, 0x3360 ;  /* 0x0000336000107802 */ /* 0x000fce0000000f00 */
[----:B------:R-:W-:Y:S05]  /*3350*/  CALL.REL.NOINC `($__internal_1_$__cuda_sm3x_div_rn_noftz_f32_slowpath) ;  /* 0x0000000000447944 */ /* 0x000fea0003c00000 */
.L_x_104:
[----:B------:R-:W-:Y:S05]  /*3360*/  BSYNC.RECONVERGENT B1 ;  /* 0x0000000000017941 */ /* 0x000fea0003800200 */
.L_x_103:
[----:B------:R-:W-:-:S04]  /*3370*/  IMAD.WIDE R16, R13, 0x4, R14 ;  /* 0x000000040d107825 */ /* 0x000fc800078e020e */
[----:B------:R-:W-:Y:S01]  /*3380*/  HFMA2 R12, -RZ, RZ, 0, 5.9604644775390625e-08 ;  /* 0x00000001ff0c7431 */ /* 0x000fe200000001ff */
[----:B------:R0:W-:Y:S01]  /*3390*/  STG.E desc[UR4][R16.64], R19 ;  /* 0x0000001310007986 */ /* 0x0001e2000c101904 */
[----:B------:R-:W-:Y:S05]  /*33a0*/  BRA `(.L_x_105) ;  /* 0x0000000000107947 */ /* 0x000fea0003800000 */
.L_x_93:
[----:B------:R-:W-:Y:S01]  /*33b0*/  MOV R19, 0x7fffffff ;  /* 0x7fffffff00137802 */ /* 0x000fe20000000f00 */
[----:B------:R-:W-:Y:S01]  /*33c0*/  IMAD.WIDE R16, R13, 0x4, R14 ;  /* 0x000000040d107825 */ /* 0x000fe200078e020e */
[----:B------:R-:W-:-:S04]  /*33d0*/  PRMT R12, RZ, 0x7610, R12 ;  /* 0x00007610ff0c7816 */ /* 0x000fc8000000000c */
[----:B------:R1:W-:Y:S03]  /*33e0*/  STG.E desc[UR4][R16.64], R19 ;  /* 0x0000001310007986 */ /* 0x0003e6000c101904 */
.L_x_105:
[----:B------:R-:W-:Y:S05]  /*33f0*/  BSYNC.RECONVERGENT B0 ;  /* 0x0000000000007941 */ /* 0x000fea0003800200 */
.L_x_92:
[----:B------:R-:W2:Y:S01]  /*3400*/  LDCU UR6, c[0x0][0x390] ;  /* 0x00007200ff0677ac */ /* 0x000ea20008000800 */
[----:B------:R-:W-:Y:S01]  /*3410*/  VIADD R13, R13, 0x1 ;  /* 0x000000010d0d7836 */ /* 0x000fe20000000000 */
[----:B------:R-:W-:Y:S02]  /*3420*/  IADD3 R10, PT, PT, R10, 0x1, RZ ;  /* 0x000000010a0a7810 */ /* 0x000fe40007ffe0ff */
[----:B------:R-:W-:Y:S02]  /*3430*/  IADD3 R8, PT, PT, R8, 0x1, RZ ;  /* 0x0000000108087810 */ /* 0x000fe40007ffe0ff */
[----:B--2---:R-:W-:-:S13]  /*3440*/  ISETP.GE.AND P0, PT, R13, UR6, PT ;  /* 0x000000060d007c0c */ /* 0x004fda000bf06270 */
[----:B------:R-:W-:Y:S05]  /*3450*/  @!P0 BRA `(.L_x_106) ;  /* 0xffffffe800508947 */ /* 0x000fea000383ffff */
[----:B------:R-:W-:Y:S05]  /*3460*/  EXIT ;  /* 0x000000000000794d */ /* 0x000fea0003800000 */
        .weak           $__internal_1_$__cuda_sm3x_div_rn_noftz_f32_slowpath
        .type           $__internal_1_$__cuda_sm3x_div_rn_noftz_f32_slowpath,@function
        .size           $__internal_1_$__cuda_sm3x_div_rn_noftz_f32_slowpath,(.L_x_120 - $__internal_1_$__cuda_sm3x_div_rn_noftz_f32_slowpath)
$__internal_1_$__cuda_sm3x_div_rn_noftz_f32_slowpath:
        /* <DEDUP_REMOVED lines=27> */
[----:B------:R-:W-:Y:S02]  /*3620*/  ISETP.GE.AND P0, PT, R20, RZ, PT ;  /* 0x000000ff1400720c */ /* 0x000fe40003f06270 */
[----:B------:R-:W-:-:S11]  /*3630*/  ISETP.GE.AND P1, PT, R21, RZ, PT ;  /* 0x000000ff1500720c */ /* 0x000fd60003f26270 */
[----:B------:R-:W-:Y:S01]  /*3640*/  @P0 MOV R18, RZ ;  /* 0x000000ff00120202 */ /* 0x000fe20000000f00 */
[----:B------:R-:W-:Y:S01]  /*3650*/  @!P0 FFMA R12, R12, 1.84467440737095516160e+19, RZ ;  /* 0x5f8000000c0c8823 */ /* 0x000fe200000000ff */
[----:B------:R-:W-:Y:S01]  /*3660*/  @!P0 MOV R18, 0xffffffc0 ;  /* 0xffffffc000128802 */ /* 0x000fe20000000f00 */
[----:B------:R-:W-:-:S04]  /*3670*/  @!P1 FFMA R17, R17, 1.84467440737095516160e+19, RZ ;  /* 0x5f80000011119823 */ /* 0x000fc800000000ff */
[----:B------:R-:W-:-:S07]  /*3680*/  @!P1 VIADD R18, R18, 0x40 ;  /* 0x0000004012129836 */ /* 0x000fce0000000000 */
.L_x_108:
[----:B------:R-:W-:Y:S01]  /*3690*/  LEA R20, R19, 0xc0800000, 0x17 ;  /* 0xc080000013147811 */ /* 0x000fe200078eb8ff */
[----:B------:R-:W-:Y:S03]  /*36a0*/  BSSY.RECONVERGENT B3, `(.L_x_113) ;  /* 0x0000036000037945 */ /* 0x000fe60003800200 */
[----:B------:R-:W-:Y:S02]  /*36b0*/  IADD3 R20, PT, PT, -R20, R17, RZ ;  /* 0x0000001114147210 */ /* 0x000fe40007ffe1ff */
[----:B------:R-:W-:Y:S02]  /*36c0*/  IADD3 R17, PT, PT, R22, -0x7f, RZ ;  /* 0xffffff8116117810 */ /* 0x000fe40007ffe0ff */
[----:B------:R-:W0:Y:S01]  /*36d0*/  MUFU.RCP R21, R20 ;  /* 0x0000001400157308 */ /* 0x000e220000001000 */
[----:B------:R-:W-:Y:S01]  /*36e0*/  FADD.FTZ R23, -R20, -RZ ;  /* 0x800000ff14177221 */ /* 0x000fe20000010100 */
[C---:B------:R-:W-:Y:S01]  /*36f0*/  IADD3 R19, PT, PT, R17.reuse, 0x7f, -R19 ;  /* 0x0000007f11137810 */ /* 0x040fe20007ffe813 */
[----:B------:R-:W-:-:S03]  /*3700*/  IMAD R12, R17, -0x800000, R12 ;  /* 0xff800000110c7824 */ /* 0x000fc600078e020c */
[----:B------:R-:W-:Y:S01]  /*3710*/  IADD3 R19, PT, PT, R19, R18, RZ ;  /* 0x0000001213137210 */ /* 0x000fe20007ffe0ff */
[----:B0-----:R-:W-:-:S04]  /*3720*/  FFMA R22, R21, R23, 1 ;  /* 0x3f80000015167423 */ /* 0x001fc80000000017 */
[----:B------:R-:W-:-:S04]  /*3730*/  FFMA R24, R21, R22, R21 ;  /* 0x0000001615187223 */ /* 0x000fc80000000015 */
[----:B------:R-:W-:-:S04]  /*3740*/  FFMA R21, R12, R24, RZ ;  /* 0x000000180c157223 */ /* 0x000fc800000000ff */
[----:B------:R-:W-:-:S04]  /*3750*/  FFMA R22, R23, R21, R12 ;  /* 0x0000001517167223 */ /* 0x000fc8000000000c */
[----:B------:R-:W-:-:S04]  /*3760*/  FFMA R21, R24, R22, R21 ;  /* 0x0000001618157223 */ /* 0x000fc80000000015 */
[----:B------:R-:W-:-:S04]  /*3770*/  FFMA R22, R23, R21, R12 ;  /* 0x0000001517167223 */ /* 0x000fc8000000000c */
[----:B------:R-:W-:-:S05]  /*3780*/  FFMA R12, R24, R22, R21 ;  /* 0x00000016180c7223 */ /* 0x000fca0000000015 */
[----:B------:R-:W-:-:S04]  /*3790*/  SHF.R.U32.HI R17, RZ, 0x17, R12 ;  /* 0x00000017ff117819 */ /* 0x000fc8000001160c */
[----:B------:R-:W-:-:S05]  /*37a0*/  LOP3.LUT R17, R17, 0xff, RZ, 0xc0, !PT ;  /* 0x000000ff11117812 */ /* 0x000fca00078ec0ff */
[----:B------:R-:W-:-:S05]  /*37b0*/  IMAD.IADD R23, R17, 0x1, R19 ;  /* 0x0000000111177824 */ /* 0x000fca00078e0213 */
        /* <DEDUP_REMOVED lines=10> */
[CCC-:B------:R-:W-:Y:S01]  /*3860*/  FFMA.RZ R17, R24.reuse, R22.reuse, R21.reuse ;  /* 0x0000001618117223 */ /* 0x1c0fe2000000c015 */
[C---:B------:R-:W-:Y:S01]  /*3870*/  IADD3 R20, PT, PT, R23.reuse, 0x20, RZ ;  /* 0x0000002017147810 */ /* 0x040fe20007ffe0ff */
[CCC-:B------:R-:W-:Y:S01]  /*3880*/  FFMA.RM R18, R24.reuse, R22.reuse, R21.reuse ;  /* 0x0000001618127223 */ /* 0x1c0fe20000004015 */
[----:B------:R-:W-:Y:S02]  /*3890*/  ISETP.NE.AND P2, PT, R23, RZ, PT ;  /* 0x000000ff1700720c */ /* 0x000fe40003f45270 */
[----:B------:R-:W-:Y:S01]  /*38a0*/  LOP3.LUT R19, R17, 0x7fffff, RZ, 0xc0, !PT ;  /* 0x007fffff11137812 */ /* 0x000fe200078ec0ff */
[----:B------:R-:W-:Y:S01]  /*38b0*/  FFMA.RP R17, R24, R22, R21 ;  /* 0x0000001618117223 */ /* 0x000fe20000008015 */
[----:B------:R-:W-:Y:S02]  /*38c0*/  ISETP.NE.AND P1, PT, R23, RZ, PT ;  /* 0x000000ff1700720c */ /* 0x000fe40003f25270 */
        /* <DEDUP_REMOVED lines=11> */
[----:B------:R-:W-:-:S05]  /*3980*/  LOP3.LUT R17, R17, R18, RZ, 0xc0, !PT ;  /* 0x0000001211117212 */ /* 0x000fca00078ec0ff */
[----:B------:R-:W-:-:S05]  /*3990*/  IMAD.IADD R17, R20, 0x1, R17 ;  /* 0x0000000114117824 */ /* 0x000fca00078e0211 */
[----:B------:R-:W-:Y:S01]  /*39a0*/  LOP3.LUT R12, R17, R12, RZ, 0xfc, !PT ;  /* 0x0000000c110c7212 */ /* 0x000fe200078efcff */
[----:B------:R-:W-:Y:S06]  /*39b0*/  BRA `(.L_x_116) ;  /* 0x0000000000107947 */ /* 0x000fec0003800000 */
.L_x_115:
[----:B------:R-:W-:-:S04]  /*39c0*/  LOP3.LUT R12, R12, 0x80000000, RZ, 0xc0, !PT ;  /* 0x800000000c0c7812 */ /* 0x000fc800078ec0ff */
[----:B------:R-:W-:Y:S01]  /*39d0*/  LOP3.LUT R12, R12, 0x7f800000, RZ, 0xfc, !PT ;  /* 0x7f8000000c0c7812 */ /* 0x000fe200078efcff */
[----:B------:R-:W-:Y:S06]  /*39e0*/  BRA `(.L_x_116) ;  /* 0x0000000000047947 */ /* 0x000fec0003800000 */
.L_x_114:
[----:B------:R-:W-:-:S07]  /*39f0*/  LEA R12, R19, R12, 0x17 ;  /* 0x0000000c130c7211 */ /* 0x000fce00078eb8ff */
.L_x_116:
[----:B------:R-:W-:Y:S05]  /*3a00*/  BSYNC.RECONVERGENT B3 ;  /* 0x0000000000037941 */ /* 0x000fea0003800200 */
.L_x_113:
[----:B------:R-:W-:Y:S05]  /*3a10*/  BRA `(.L_x_117) ;  /* 0x0000000000207947 */ /* 0x000fea0003800000 */
.L_x_112:
[----:B------:R-:W-:-:S04]  /*3a20*/  LOP3.LUT R12, R17, 0x80000000, R12, 0x48, !PT ;  /* 0x80000000110c7812 */ /* 0x000fc800078e480c */
[----:B------:R-:W-:Y:S01]  /*3a30*/  LOP3.LUT R12, R12, 0x7f800000, RZ, 0xfc, !PT ;  /* 0x7f8000000c0c7812 */ /* 0x000fe200078efcff */
[----:B------:R-:W-:Y:S06]  /*3a40*/  BRA `(.L_x_117) ;  /* 0x0000000000147947 */ /* 0x000fec0003800000 */
.L_x_111:
[----:B------:R-:W-:Y:S01]  /*3a50*/  LOP3.LUT R12, R17, 0x80000000, R12, 0x48, !PT ;  /* 0x80000000110c7812 */ /* 0x000fe200078e480c */
[----:B------:R-:W-:Y:S06]  /*3a60*/  BRA `(.L_x_117) ;  /* 0x00000000000c7947 */ /* 0x000fec0003800000 */
.L_x_110:
[----:B------:R-:W0:Y:S01]  /*3a70*/  MUFU.RSQ R12, -QNAN ;  /* 0xffc00000000c7908 */ /* 0x000e220000001400 */
[----:B------:R-:W-:Y:S05]  /*3a80*/  BRA `(.L_x_117) ;  /* 0x0000000000047947 */ /* 0x000fea0003800000 */
.L_x_109:
[----:B------:R-:W-:-:S07]  /*3a90*/  FADD.FTZ R12, R12, R17 ;  /* 0x000000110c0c7221 */ /* 0x000fce0000010000 */
.L_x_117:
[----:B------:R-:W-:Y:S05]  /*3aa0*/  BSYNC.RECONVERGENT B2 ;  /* 0x0000000000027941 */ /* 0x000fea0003800200 */
.L_x_107:
[----:B------:R-:W-:Y:S01]  /*3ab0*/  HFMA2 R17, -RZ, RZ, 0, 0 ;  /* 0x00000000ff117431 */ /* 0x000fe200000001ff */
[----:B0-----:R-:W-:-:S03]  /*3ac0*/  MOV R19, R12 ;  /* 0x0000000c00137202 */ /* 0x001fc60000000f00 */
[----:B------:R-:W-:Y:S05]  /*3ad0*/  RET.REL.NODEC R16 `(coppock_batch_f32) ;  /* 0xffffffc410487950 */ /* 0x000fea0003c3ffff */
.L_x_118:
        /* <DEDUP_REMOVED lines=10> */
.L_x_120:


//--------------------- .nv.shared.reserved.0     --------------------------
	.section	.nv.shared.reserved.0,"aw",@nobits
	.weak		__nv_reservedSMEM_offset_0_alias
	.size		__nv_reservedSMEM_offset_0_alias, 0, 64
	.other		__nv_reservedSMEM_offset_0_alias,@"STO_CUDA_RESERVED_SHARED STV_DEFAULT"
__nv_reservedSMEM_offset_0_alias:
	.zero		0
	.zero		64


//--------------------- .nv.constant0.coppock_many_series_one_param_f32 --------------------------
	.section	.nv.constant0.coppock_many_series_one_param_f32,"a",@progbits
	.sectionflags	@""
	.align	4
.nv.constant0.coppock_many_series_one_param_f32:
	.zero		952


//--------------------- .nv.constant0.coppock_batch_time_parallel_f32 --------------------------
	.section	.nv.constant0.coppock_batch_time_parallel_f32,"a",@progbits
	.sectionflags	@""
	.align	4
.nv.constant0.coppock_batch_time_parallel_f32:
	.zero		960


//--------------------- .nv.constant0.coppock_batch_f32 --------------------------
	.section	.nv.constant0.coppock_batch_f32,"a",@progbits
	.sectionflags	@""
	.align	4
.nv.constant0.coppock_batch_f32:
	.zero		960


//--------------------- SYMBOLS --------------------------

	.type		.nv.reservedSmem.offset0,@object
	.size		.nv.reservedSmem.offset0,0x4
